	.target	sm_90a

	.elftype	@"ET_EXEC"


//--------------------- .note.nv.tkinfo           --------------------------
	.section	.note.nv.tkinfo,"",@"SHT_NOTE"
	.sectionflags	@"SHF_NOTE_NV_TKINFO"
	.tkinfo
        /*0018*/ 	.word	0x00000002
        /*0030*/ 	.string	""
        /*0030*/ 	.string	"ptxas"
        /*0030*/ 	.string	"Cuda compilation tools, release 13.0, V13.0.88"
        /*0030*/ 	.string	"Build cuda_13.0.r13.0/compiler.36424714_0"
        /*0030*/ 	.string	"-arch sm_90a -m 64 "



//--------------------- .note.nv.cuinfo           --------------------------
	.section	.note.nv.cuinfo,"",@"SHT_NOTE"
	.sectionflags	@"SHF_NOTE_NV_CUINFO"
        /*0018*/ 	.short	0x0002
        /*001a*/ 	.short	0x005a
        /*001c*/ 	.short	0x0082
	.zero		2


//--------------------- .nv.info                  --------------------------
	.section	.nv.info,"",@"SHT_CUDA_INFO"
	.align	4


	//----- nvinfo : EIATTR_REGCOUNT
	.align		4
        /*0000*/ 	.byte	0x04, 0x2f
        /*0002*/ 	.short	(.L_12 - .L_11)
	.align		4
.L_11:
        /*0004*/ 	.word	index@(_ZN7cutlass13device_kernelINS_4gemm6kernel13GemmUniversalIN4cute5tupleIJiiiiEEENS1_10collective13CollectiveMmaINS1_40MainloopSm90TmaGmmaWarpSpecializedSparseILi17ENS5_IJNS4_1CILi1EEESB_SB_EEENS1_35KernelTmaWarpSpecializedCooperativeEEENS5_IJNSA_ILi128EEESF_NSA_ILi64EEEEEEaNS5_IJNS4_6LayoutINS5_IJiNS5_IJNSA_ILi2EEEiEEEiEEENS5_IJlNS5_IJSB_SJ_EEElEEEEENSI_INS5_IJNS5_IJSG_iEEESP_iEEENS5_IJNS5_IJSG_NSA_ILi4096EEEEEENS5_IJSB_lEEElEEEEEEEEaNS5_IJlSB_lEEENS4_8TiledMMAINS4_8MMA_AtomIJNS4_4SM904GMMA6SPARSE28GMMA_64x128x64_S32S8S8_SS_TNILNS11_9SparseSelE0EEEEEENSI_INS5_IJSJ_SB_SB_EEENS5_IJSB_NSA_ILi0EEES18_EEEEENS5_IJNS4_10UnderscoreES1B_S1B_EEEEENS4_13SM90_TMA_LOADENS4_14ComposedLayoutINS4_7SwizzleILi1ELi4ELi3EEENS4_25smem_sparse_ptr_flag_bitsILi2ELi8EEENSI_INS5_IJNS5_IJSB_NSA_ILi8EEEEEENS5_IJSJ_NSA_ILi32EEEEEEEEENS5_IJNS5_IJS18_SG_EEESM_EEEEEEEvNS4_8identityES1E_NS1F_INS1G_ILi2ELi4ELi3EEENS4_18smem_ptr_flag_bitsILi8EEENSI_INS5_IJS1K_SG_EEENS5_IJSG_SB_EEEEEEEvS1T_EENS_8epilogue10collective6detail29Sm90TmaWarpSpecializedAdapterINS23_15DefaultEpilogueIiNS5_IJSB_llEEES27_NS22_6thread17LinearCombinationIiLi1EiiLNS28_9ScaleType4KindE0ELNS_15FloatRoundStyleE2EiEENS1_15EpilogueDefaultEEEEEvvEEEEvNT_6ParamsE)
        /*0008*/ 	.word	0x000000a8


	//----- nvinfo : EIATTR_FRAME_SIZE
	.align		4
.L_12:
        /*000c*/ 	.byte	0x04, 0x11
        /*000e*/ 	.short	(.L_14 - .L_13)
	.align		4
.L_13:
        /*0010*/ 	.word	index@(_ZN7cutlass13device_kernelINS_4gemm6kernel13GemmUniversalIN4cute5tupleIJiiiiEEENS1_10collective13CollectiveMmaINS1_40MainloopSm90TmaGmmaWarpSpecializedSparseILi17ENS5_IJNS4_1CILi1EEESB_SB_EEENS1_35KernelTmaWarpSpecializedCooperativeEEENS5_IJNSA_ILi128EEESF_NSA_ILi64EEEEEEaNS5_IJNS4_6LayoutINS5_IJiNS5_IJNSA_ILi2EEEiEEEiEEENS5_IJlNS5_IJSB_SJ_EEElEEEEENSI_INS5_IJNS5_IJSG_iEEESP_iEEENS5_IJNS5_IJSG_NSA_ILi4096EEEEEENS5_IJSB_lEEElEEEEEEEEaNS5_IJlSB_lEEENS4_8TiledMMAINS4_8MMA_AtomIJNS4_4SM904GMMA6SPARSE28GMMA_64x128x64_S32S8S8_SS_TNILNS11_9SparseSelE0EEEEEENSI_INS5_IJSJ_SB_SB_EEENS5_IJSB_NSA_ILi0EEES18_EEEEENS5_IJNS4_10UnderscoreES1B_S1B_EEEEENS4_13SM90_TMA_LOADENS4_14ComposedLayoutINS4_7SwizzleILi1ELi4ELi3EEENS4_25smem_sparse_ptr_flag_bitsILi2ELi8EEENSI_INS5_IJNS5_IJSB_NSA_ILi8EEEEEENS5_IJSJ_NSA_ILi32EEEEEEEEENS5_IJNS5_IJS18_SG_EEESM_EEEEEEEvNS4_8identityES1E_NS1F_INS1G_ILi2ELi4ELi3EEENS4_18smem_ptr_flag_bitsILi8EEENSI_INS5_IJS1K_SG_EEENS5_IJSG_SB_EEEEEEEvS1T_EENS_8epilogue10collective6detail29Sm90TmaWarpSpecializedAdapterINS23_15DefaultEpilogueIiNS5_IJSB_llEEES27_NS22_6thread17LinearCombinationIiLi1EiiLNS28_9ScaleType4KindE0ELNS_15FloatRoundStyleE2EiEENS1_15EpilogueDefaultEEEEEvvEEEEvNT_6ParamsE)
        /*0014*/ 	.word	0x00000000


	//----- nvinfo : EIATTR_MIN_STACK_SIZE
	.align		4
.L_14:
        /*0018*/ 	.byte	0x04, 0x12
        /*001a*/ 	.short	(.L_16 - .L_15)
	.align		4
.L_15:
        /*001c*/ 	.word	index@(_ZN7cutlass13device_kernelINS_4gemm6kernel13GemmUniversalIN4cute5tupleIJiiiiEEENS1_10collective13CollectiveMmaINS1_40MainloopSm90TmaGmmaWarpSpecializedSparseILi17ENS5_IJNS4_1CILi1EEESB_SB_EEENS1_35KernelTmaWarpSpecializedCooperativeEEENS5_IJNSA_ILi128EEESF_NSA_ILi64EEEEEEaNS5_IJNS4_6LayoutINS5_IJiNS5_IJNSA_ILi2EEEiEEEiEEENS5_IJlNS5_IJSB_SJ_EEElEEEEENSI_INS5_IJNS5_IJSG_iEEESP_iEEENS5_IJNS5_IJSG_NSA_ILi4096EEEEEENS5_IJSB_lEEElEEEEEEEEaNS5_IJlSB_lEEENS4_8TiledMMAINS4_8MMA_AtomIJNS4_4SM904GMMA6SPARSE28GMMA_64x128x64_S32S8S8_SS_TNILNS11_9SparseSelE0EEEEEENSI_INS5_IJSJ_SB_SB_EEENS5_IJSB_NSA_ILi0EEES18_EEEEENS5_IJNS4_10UnderscoreES1B_S1B_EEEEENS4_13SM90_TMA_LOADENS4_14ComposedLayoutINS4_7SwizzleILi1ELi4ELi3EEENS4_25smem_sparse_ptr_flag_bitsILi2ELi8EEENSI_INS5_IJNS5_IJSB_NSA_ILi8EEEEEENS5_IJSJ_NSA_ILi32EEEEEEEEENS5_IJNS5_IJS18_SG_EEESM_EEEEEEEvNS4_8identityES1E_NS1F_INS1G_ILi2ELi4ELi3EEENS4_18smem_ptr_flag_bitsILi8EEENSI_INS5_IJS1K_SG_EEENS5_IJSG_SB_EEEEEEEvS1T_EENS_8epilogue10collective6detail29Sm90TmaWarpSpecializedAdapterINS23_15DefaultEpilogueIiNS5_IJSB_llEEES27_NS22_6thread17LinearCombinationIiLi1EiiLNS28_9ScaleType4KindE0ELNS_15FloatRoundStyleE2EiEENS1_15EpilogueDefaultEEEEEvvEEEEvNT_6ParamsE)
        /*0020*/ 	.word	0x00000000
.L_16:


//--------------------- .nv.compat                --------------------------
	.section	.nv.compat,"",@"SHT_CUDA_COMPAT_INFO"
	.align	4
        /*0000*/ 	.byte	0x02, 0x09, 0x01, 0x00, 0x02, 0x02, 0x04, 0x00, 0x02, 0x05, 0x05, 0x00, 0x03, 0x07, 0x01, 0x01
        /*0010*/ 	.byte	0x02, 0x03, 0x01, 0x00, 0x02, 0x06, 0x01, 0x00, 0x04, 0x0b, 0x08, 0x00, 0x00, 0x00, 0x00, 0x00
        /*0020*/ 	.byte	0x00, 0x00, 0x00, 0x00


//--------------------- .nv.info._ZN7cutlass13device_kernelINS_4gemm6kernel13GemmUniversalIN4cute5tupleIJiiiiEEENS1_10collective13CollectiveMmaINS1_40MainloopSm90TmaGmmaWarpSpecializedSparseILi17ENS5_IJNS4_1CILi1EEESB_SB_EEENS1_35KernelTmaWarpSpecializedCooperativeEEENS5_IJNSA_ILi128EEESF_NSA_ILi64EEEEEEaNS5_IJNS4_6LayoutINS5_IJiNS5_IJNSA_ILi2EEEiEEEiEEENS5_IJlNS5_IJSB_SJ_EEElEEEEENSI_INS5_IJNS5_IJSG_iEEESP_iEEENS5_IJNS5_IJSG_NSA_ILi4096EEEEEENS5_IJSB_lEEElEEEEEEEEaNS5_IJlSB_lEEENS4_8TiledMMAINS4_8MMA_AtomIJNS4_4SM904GMMA6SPARSE28GMMA_64x128x64_S32S8S8_SS_TNILNS11_9SparseSelE0EEEEEENSI_INS5_IJSJ_SB_SB_EEENS5_IJSB_NSA_ILi0EEES18_EEEEENS5_IJNS4_10UnderscoreES1B_S1B_EEEEENS4_13SM90_TMA_LOADENS4_14ComposedLayoutINS4_7SwizzleILi1ELi4ELi3EEENS4_25smem_sparse_ptr_flag_bitsILi2ELi8EEENSI_INS5_IJNS5_IJSB_NSA_ILi8EEEEEENS5_IJSJ_NSA_ILi32EEEEEEEEENS5_IJNS5_IJS18_SG_EEESM_EEEEEEEvNS4_8identityES1E_NS1F_INS1G_ILi2ELi4ELi3EEENS4_18smem_ptr_flag_bitsILi8EEENSI_INS5_IJS1K_SG_EEENS5_IJSG_SB_EEEEEEEvS1T_EENS_8epilogue10collective6detail29Sm90TmaWarpSpecializedAdapterINS23_15DefaultEpilogueIiNS5_IJSB_llEEES27_NS22_6thread17LinearCombinationIiLi1EiiLNS28_9ScaleType4KindE0ELNS_15FloatRoundStyleE2EiEENS1_15EpilogueDefaultEEEEEvvEEEEvNT_6ParamsE --------------------------
	.section	.nv.info._ZN7cutlass13device_kernelINS_4gemm6kernel13GemmUniversalIN4cute5tupleIJiiiiEEENS1_10collective13CollectiveMmaINS1_40MainloopSm90TmaGmmaWarpSpecializedSparseILi17ENS5_IJNS4_1CILi1EEESB_SB_EEENS1_35KernelTmaWarpSpecializedCooperativeEEENS5_IJNSA_ILi128EEESF_NSA_ILi64EEEEEEaNS5_IJNS4_6LayoutINS5_IJiNS5_IJNSA_ILi2EEEiEEEiEEENS5_IJlNS5_IJSB_SJ_EEElEEEEENSI_INS5_IJNS5_IJSG_iEEESP_iEEENS5_IJNS5_IJSG_NSA_ILi4096EEEEEENS5_IJSB_lEEElEEEEEEEEaNS5_IJlSB_lEEENS4_8TiledMMAINS4_8MMA_AtomIJNS4_4SM904GMMA6SPARSE28GMMA_64x128x64_S32S8S8_SS_TNILNS11_9SparseSelE0EEEEEENSI_INS5_IJSJ_SB_SB_EEENS5_IJSB_NSA_ILi0EEES18_EEEEENS5_IJNS4_10UnderscoreES1B_S1B_EEEEENS4_13SM90_TMA_LOADENS4_14ComposedLayoutINS4_7SwizzleILi1ELi4ELi3EEENS4_25smem_sparse_ptr_flag_bitsILi2ELi8EEENSI_INS5_IJNS5_IJSB_NSA_ILi8EEEEEENS5_IJSJ_NSA_ILi32EEEEEEEEENS5_IJNS5_IJS18_SG_EEESM_EEEEEEEvNS4_8identityES1E_NS1F_INS1G_ILi2ELi4ELi3EEENS4_18smem_ptr_flag_bitsILi8EEENSI_INS5_IJS1K_SG_EEENS5_IJSG_SB_EEEEEEEvS1T_EENS_8epilogue10collective6detail29Sm90TmaWarpSpecializedAdapterINS23_15DefaultEpilogueIiNS5_IJSB_llEEES27_NS22_6thread17LinearCombinationIiLi1EiiLNS28_9ScaleType4KindE0ELNS_15FloatRoundStyleE2EiEENS1_15EpilogueDefaultEEEEEvvEEEEvNT_6ParamsE,"",@"SHT_CUDA_INFO"
	.sectionflags	@""
	.align	4


	//----- nvinfo : EIATTR_CUDA_API_VERSION
	.align		4
        /*0000*/ 	.byte	0x04, 0x37
        /*0002*/ 	.short	(.L_18 - .L_17)
.L_17:
        /*0004*/ 	.word	0x00000082


	//----- nvinfo : EIATTR_KPARAM_INFO
	.align		4
.L_18:
        /*0008*/ 	.byte	0x04, 0x17
        /*000a*/ 	.short	(.L_20 - .L_19)
.L_19:
        /*000c*/ 	.word	0x00000000
        /*0010*/ 	.short	0x0000
        /*0012*/ 	.short	0x0070
        /*0014*/ 	.byte	0x00, 0xf0, 0x01, 0x14


	//----- nvinfo : EIATTR_SPARSE_MMA_MASK
	.align		4
.L_20:
        /*0018*/ 	.byte	0x03, 0x50
        /*001a*/ 	.short	0x0004


	//----- nvinfo : EIATTR_MAXREG_COUNT
	.align		4
        /*001c*/ 	.byte	0x03, 0x1b
        /*001e*/ 	.short	0x00a8


	//----- nvinfo : EIATTR_NUM_BARRIERS
	.align		4
        /*0020*/ 	.byte	0x02, 0x4c
        /*0022*/ 	.byte	0x01
	.zero		1


	//----- nvinfo : EIATTR_MERCURY_ISA_VERSION
	.align		4
        /*0024*/ 	.byte	0x03, 0x5f
        /*0026*/ 	.short	0x0101


	//----- nvinfo : EIATTR_INT_WARP_WIDE_INSTR_OFFSETS
	.align		4
        /*0028*/ 	.byte	0x04, 0x31
        /*002a*/ 	.short	(.L_22 - .L_21)


	//   ....[0]....
.L_21:
        /*002c*/ 	.word	0x000005c0


	//   ....[1]....
        /*0030*/ 	.word	0x000005d0


	//   ....[2]....
        /*0034*/ 	.word	0x000006d0


	//----- nvinfo : EIATTR_COOP_GROUP_MASK_REGIDS
	.align		4
.L_22:
        /*0038*/ 	.byte	0x04, 0x29
        /*003a*/ 	.short	(.L_24 - .L_23)


	//   ....[0]....
.L_23:
        /*003c*/ 	.word	0xffffffff


	//   ....[1]....
        /*0040*/ 	.word	0xffffffff


	//   ....[2]....
        /*0044*/ 	.word	0xffffffff


	//   ....[3]....
        /*0048*/ 	.word	0xffffffff


	//   ....[4]....
        /*004c*/ 	.word	0xffffffff


	//----- nvinfo : EIATTR_COOP_GROUP_INSTR_OFFSETS
	.align		4
.L_24:
        /*0050*/ 	.byte	0x04, 0x28
        /*0052*/ 	.short	(.L_26 - .L_25)


	//   ....[0]....
.L_25:
        /*0054*/ 	.word	0x00000060


	//   ....[1]....
        /*0058*/ 	.word	0x00000070


	//   ....[2]....
        /*005c*/ 	.word	0x00000160


	//   ....[3]....
        /*0060*/ 	.word	0x000004c0


	//   ....[4]....
        /*0064*/ 	.word	0x000011b0


	//----- nvinfo : EIATTR_REG_RECONFIG
	.align		4
.L_26:
        /*0068*/ 	.byte	0x01, 0x54
	.zero		2


	//----- nvinfo : EIATTR_MBARRIER_INSTR_OFFSETS
	.align		4
        /*006c*/ 	.byte	0x04, 0x39
        /*006e*/ 	.short	(.L_28 - .L_27)


	//   ....[0]....
.L_27:
        /*0070*/ 	.word	0x00000280
        /*0074*/ 	.word	0x000000ff
        /*0078*/ 	.word	0x00000000
        /*007c*/ 	.short	0x0100
        /*007e*/ 	.byte	0x08
	.zero		1


	//   ....[1]....
        /*0080*/ 	.word	0x00000290
        /*0084*/ 	.word	0x000000ff
        /*0088*/ 	.word	0x00000088
        /*008c*/ 	.short	0x0100
        /*008e*/ 	.byte	0x08
	.zero		1


	//   ....[2]....
        /*0090*/ 	.word	0x000002a0
        /*0094*/ 	.word	0x000000ff
        /*0098*/ 	.word	0x00000008
        /*009c*/ 	.short	0x0100
        /*009e*/ 	.byte	0x08
	.zero		1


	//   ....[3]....
        /*00a0*/ 	.word	0x000002b0
        /*00a4*/ 	.word	0x000000ff
        /*00a8*/ 	.word	0x00000090
        /*00ac*/ 	.short	0x0100
        /*00ae*/ 	.byte	0x08
	.zero		1


	//   ....[4]....
        /*00b0*/ 	.word	0x000002c0
        /*00b4*/ 	.word	0x000000ff
        /*00b8*/ 	.word	0x00000010
        /*00bc*/ 	.short	0x0100
        /*00be*/ 	.byte	0x08
	.zero		1


	//   ....[5]....
        /*00c0*/ 	.word	0x000002d0
        /*00c4*/ 	.word	0x000000ff
        /*00c8*/ 	.word	0x00000098
        /*00cc*/ 	.short	0x0100
        /*00ce*/ 	.byte	0x08
	.zero		1


	//   ....[6]....
        /*00d0*/ 	.word	0x000002e0
        /*00d4*/ 	.word	0x000000ff
        /*00d8*/ 	.word	0x00000018
        /*00dc*/ 	.short	0x0100
        /*00de*/ 	.byte	0x08
	.zero		1


	//   ....[7]....
        /*00e0*/ 	.word	0x000002f0
        /*00e4*/ 	.word	0x000000ff
        /*00e8*/ 	.word	0x000000a0
        /*00ec*/ 	.short	0x0100
        /*00ee*/ 	.byte	0x08
	.zero		1


	//   ....[8]....
        /*00f0*/ 	.word	0x00000300
        /*00f4*/ 	.word	0x000000ff
        /*00f8*/ 	.word	0x00000020
        /*00fc*/ 	.short	0x0100
        /*00fe*/ 	.byte	0x08
	.zero		1


	//   ....[9]....
        /*0100*/ 	.word	0x00000310
        /*0104*/ 	.word	0x000000ff
        /*0108*/ 	.word	0x000000a8
        /*010c*/ 	.short	0x0100
        /*010e*/ 	.byte	0x08
	.zero		1


	//   ....[10]....
        /*0110*/ 	.word	0x00000320
        /*0114*/ 	.word	0x000000ff
        /*0118*/ 	.word	0x00000028
        /*011c*/ 	.short	0x0100
        /*011e*/ 	.byte	0x08
	.zero		1


	//   ....[11]....
        /*0120*/ 	.word	0x00000330
        /*0124*/ 	.word	0x000000ff
        /*0128*/ 	.word	0x000000b0
        /*012c*/ 	.short	0x0100
        /*012e*/ 	.byte	0x08
	.zero		1


	//   ....[12]....
        /*0130*/ 	.word	0x00000340
        /*0134*/ 	.word	0x000000ff
        /*0138*/ 	.word	0x00000030
        /*013c*/ 	.short	0x0100
        /*013e*/ 	.byte	0x08
	.zero		1


	//   ....[13]....
        /*0140*/ 	.word	0x00000350
        /*0144*/ 	.word	0x000000ff
        /*0148*/ 	.word	0x000000b8
        /*014c*/ 	.short	0x0100
        /*014e*/ 	.byte	0x08
	.zero		1


	//   ....[14]....
        /*0150*/ 	.word	0x00000360
        /*0154*/ 	.word	0x000000ff
        /*0158*/ 	.word	0x00000038
        /*015c*/ 	.short	0x0100
        /*015e*/ 	.byte	0x08
	.zero		1


	//   ....[15]....
        /*0160*/ 	.word	0x00000370
        /*0164*/ 	.word	0x000000ff
        /*0168*/ 	.word	0x000000c0
        /*016c*/ 	.short	0x0100
        /*016e*/ 	.byte	0x08
	.zero		1


	//   ....[16]....
        /*0170*/ 	.word	0x00000380
        /*0174*/ 	.word	0x000000ff
        /*0178*/ 	.word	0x00000040
        /*017c*/ 	.short	0x0100
        /*017e*/ 	.byte	0x08
	.zero		1


	//   ....[17]....
        /*0180*/ 	.word	0x00000390
        /*0184*/ 	.word	0x000000ff
        /*0188*/ 	.word	0x000000c8
        /*018c*/ 	.short	0x0100
        /*018e*/ 	.byte	0x08
	.zero		1


	//   ....[18]....
        /*0190*/ 	.word	0x000003a0
        /*0194*/ 	.word	0x000000ff
        /*0198*/ 	.word	0x00000048
        /*019c*/ 	.short	0x0100
        /*019e*/ 	.byte	0x08
	.zero		1


	//   ....[19]....
        /*01a0*/ 	.word	0x000003b0
        /*01a4*/ 	.word	0x000000ff
        /*01a8*/ 	.word	0x000000d0
        /*01ac*/ 	.short	0x0100
        /*01ae*/ 	.byte	0x08
	.zero		1


	//   ....[20]....
        /*01b0*/ 	.word	0x000003c0
        /*01b4*/ 	.word	0x000000ff
        /*01b8*/ 	.word	0x00000050
        /*01bc*/ 	.short	0x0100
        /*01be*/ 	.byte	0x08
	.zero		1


	//   ....[21]....
        /*01c0*/ 	.word	0x000003d0
        /*01c4*/ 	.word	0x000000ff
        /*01c8*/ 	.word	0x000000d8
        /*01cc*/ 	.short	0x0100
        /*01ce*/ 	.byte	0x08
	.zero		1


	//   ....[22]....
        /*01d0*/ 	.word	0x000003e0
        /*01d4*/ 	.word	0x000000ff
        /*01d8*/ 	.word	0x00000058
        /*01dc*/ 	.short	0x0100
        /*01de*/ 	.byte	0x08
	.zero		1


	//   ....[23]....
        /*01e0*/ 	.word	0x000003f0
        /*01e4*/ 	.word	0x000000ff
        /*01e8*/ 	.word	0x000000e0
        /*01ec*/ 	.short	0x0100
        /*01ee*/ 	.byte	0x08
	.zero		1


	//   ....[24]....
        /*01f0*/ 	.word	0x00000400
        /*01f4*/ 	.word	0x000000ff
        /*01f8*/ 	.word	0x00000060
        /*01fc*/ 	.short	0x0100
        /*01fe*/ 	.byte	0x08
	.zero		1


	//   ....[25]....
        /*0200*/ 	.word	0x00000410
        /*0204*/ 	.word	0x000000ff
        /*0208*/ 	.word	0x000000e8
        /*020c*/ 	.short	0x0100
        /*020e*/ 	.byte	0x08
	.zero		1


	//   ....[26]....
        /*0210*/ 	.word	0x00000420
        /*0214*/ 	.word	0x000000ff
        /*0218*/ 	.word	0x00000068
        /*021c*/ 	.short	0x0100
        /*021e*/ 	.byte	0x08
	.zero		1


	//   ....[27]....
        /*0220*/ 	.word	0x00000430
        /*0224*/ 	.word	0x000000ff
        /*0228*/ 	.word	0x000000f0
        /*022c*/ 	.short	0x0100
        /*022e*/ 	.byte	0x08
	.zero		1


	//   ....[28]....
        /*0230*/ 	.word	0x00000440
        /*0234*/ 	.word	0x000000ff
        /*0238*/ 	.word	0x00000070
        /*023c*/ 	.short	0x0100
        /*023e*/ 	.byte	0x08
	.zero		1


	//   ....[29]....
        /*0240*/ 	.word	0x00000450
        /*0244*/ 	.word	0x000000ff
        /*0248*/ 	.word	0x000000f8
        /*024c*/ 	.short	0x0100
        /*024e*/ 	.byte	0x08
	.zero		1


	//   ....[30]....
        /*0250*/ 	.word	0x00000460
        /*0254*/ 	.word	0x000000ff
        /*0258*/ 	.word	0x00000078
        /*025c*/ 	.short	0x0100
        /*025e*/ 	.byte	0x08
	.zero		1


	//   ....[31]....
        /*0260*/ 	.word	0x00000470
        /*0264*/ 	.word	0x000000ff
        /*0268*/ 	.word	0x00000100
        /*026c*/ 	.short	0x0100
        /*026e*/ 	.byte	0x08
	.zero		1


	//   ....[32]....
        /*0270*/ 	.word	0x00000480
        /*0274*/ 	.word	0x000000ff
        /*0278*/ 	.word	0x00000080
        /*027c*/ 	.short	0x0100
        /*027e*/ 	.byte	0x08
	.zero		1


	//   ....[33]....
        /*0280*/ 	.word	0x00000490
        /*0284*/ 	.word	0x000000ff
        /*0288*/ 	.word	0x00000108
        /*028c*/ 	.short	0x0100
        /*028e*/ 	.byte	0x08
	.zero		1


	//   ....[34]....
        /*0290*/ 	.word	0x00000730
        /*0294*/ 	.word	0x000000ff
        /*0298*/ 	.word	0x00000120
        /*029c*/ 	.short	0x0100
        /*029e*/ 	.byte	0x06
	.zero		1


	//   ....[35]....
        /*02a0*/ 	.word	0x00000780
        /*02a4*/ 	.word	0x000000ff
        /*02a8*/ 	.word	0x00000128
        /*02ac*/ 	.short	0x0100
        /*02ae*/ 	.byte	0x06
	.zero		1


	//   ....[36]....
        /*02b0*/ 	.word	0x000014c0
        /*02b4*/ 	.word	0x000000ff
        /*02b8*/ 	.word	0x00000000
        /*02bc*/ 	.short	0x010a
        /*02be*/ 	.byte	0x08
	.zero		1


	//   ....[37]....
        /*02c0*/ 	.word	0x000015a0
        /*02c4*/ 	.word	0x000000ff
        /*02c8*/ 	.word	0x00000000
        /*02cc*/ 	.short	0x010a
        /*02ce*/ 	.byte	0x08
	.zero		1


	//   ....[38]....
        /*02d0*/ 	.word	0x000016f0
        /*02d4*/ 	.word	0x000000ff
        /*02d8*/ 	.word	0x00000000
        /*02dc*/ 	.short	0x0101
        /*02de*/ 	.byte	0x08
	.zero		1


	//   ....[39]....
        /*02e0*/ 	.word	0x00007540
        /*02e4*/ 	.word	0x0000000e
        /*02e8*/ 	.word	0x00000088
        /*02ec*/ 	.short	0x010a
        /*02ee*/ 	.byte	0x3f
	.zero		1


	//   ....[40]....
        /*02f0*/ 	.word	0x000079b0
        /*02f4*/ 	.word	0x00000008
        /*02f8*/ 	.word	0x00000128
        /*02fc*/ 	.short	0x0101
        /*02fe*/ 	.byte	0x3f
	.zero		1


	//   ....[41]....
        /*0300*/ 	.word	0x000080a0
        /*0304*/ 	.word	0x00000006
        /*0308*/ 	.word	0x00000000
        /*030c*/ 	.short	0x010a
        /*030e*/ 	.byte	0x3f
	.zero		1


	//   ....[42]....
        /*0310*/ 	.word	0x00008120
        /*0314*/ 	.word	0x00000007
        /*0318*/ 	.word	0x00000000
        /*031c*/ 	.short	0x010a
        /*031e*/ 	.byte	0x3f
	.zero		1


	//   ....[43]....
        /*0320*/ 	.word	0x000081b0
        /*0324*/ 	.word	0x00000006
        /*0328*/ 	.word	0x00000000
        /*032c*/ 	.short	0x010a
        /*032e*/ 	.byte	0x3f
	.zero		1


	//   ....[44]....
        /*0330*/ 	.word	0x00008240
        /*0334*/ 	.word	0x00000009
        /*0338*/ 	.word	0x00000000
        /*033c*/ 	.short	0x010a
        /*033e*/ 	.byte	0x3f
	.zero		1


	//   ....[45]....
        /*0340*/ 	.word	0x000082d0
        /*0344*/ 	.word	0x00000006
        /*0348*/ 	.word	0x00000000
        /*034c*/ 	.short	0x010a
        /*034e*/ 	.byte	0x3f
	.zero		1


	//   ....[46]....
        /*0350*/ 	.word	0x00008360
        /*0354*/ 	.word	0x00000009
        /*0358*/ 	.word	0x00000000
        /*035c*/ 	.short	0x010a
        /*035e*/ 	.byte	0x3f
	.zero		1


	//   ....[47]....
        /*0360*/ 	.word	0x000083f0
        /*0364*/ 	.word	0x00000006
        /*0368*/ 	.word	0x00000000
        /*036c*/ 	.short	0x010a
        /*036e*/ 	.byte	0x3f
	.zero		1


	//   ....[48]....
        /*0370*/ 	.word	0x00008480
        /*0374*/ 	.word	0x00000009
        /*0378*/ 	.word	0x00000000
        /*037c*/ 	.short	0x010a
        /*037e*/ 	.byte	0x3f
	.zero		1


	//   ....[49]....
        /*0380*/ 	.word	0x00008510
        /*0384*/ 	.word	0x00000006
        /*0388*/ 	.word	0x00000000
        /*038c*/ 	.short	0x010a
        /*038e*/ 	.byte	0x3f
	.zero		1


	//   ....[50]....
        /*0390*/ 	.word	0x000085a0
        /*0394*/ 	.word	0x00000009
        /*0398*/ 	.word	0x00000000
        /*039c*/ 	.short	0x010a
        /*039e*/ 	.byte	0x3f
	.zero		1


	//   ....[51]....
        /*03a0*/ 	.word	0x00008630
        /*03a4*/ 	.word	0x00000006
        /*03a8*/ 	.word	0x00000000
        /*03ac*/ 	.short	0x010a
        /*03ae*/ 	.byte	0x3f
	.zero		1


	//   ....[52]....
        /*03b0*/ 	.word	0x000086c0
        /*03b4*/ 	.word	0x00000009
        /*03b8*/ 	.word	0x00000000
        /*03bc*/ 	.short	0x010a
        /*03be*/ 	.byte	0x3f
	.zero		1


	//   ....[53]....
        /*03c0*/ 	.word	0x00008750
        /*03c4*/ 	.word	0x00000006
        /*03c8*/ 	.word	0x00000000
        /*03cc*/ 	.short	0x010a
        /*03ce*/ 	.byte	0x3f
	.zero		1


	//   ....[54]....
        /*03d0*/ 	.word	0x000087e0
        /*03d4*/ 	.word	0x00000009
        /*03d8*/ 	.word	0x00000000
        /*03dc*/ 	.short	0x010a
        /*03de*/ 	.byte	0x3f
	.zero		1


	//   ....[55]....
        /*03e0*/ 	.word	0x00008870
        /*03e4*/ 	.word	0x0000000a
        /*03e8*/ 	.word	0x00000000
        /*03ec*/ 	.short	0x010a
        /*03ee*/ 	.byte	0x3f
	.zero		1


	//   ....[56]....
        /*03f0*/ 	.word	0x00008900
        /*03f4*/ 	.word	0x0000000b
        /*03f8*/ 	.word	0x00000000
        /*03fc*/ 	.short	0x010a
        /*03fe*/ 	.byte	0x3f
	.zero		1


	//   ....[57]....
        /*0400*/ 	.word	0x00008990
        /*0404*/ 	.word	0x00000003
        /*0408*/ 	.word	0x00000000
        /*040c*/ 	.short	0x010a
        /*040e*/ 	.byte	0x3f
	.zero		1


	//   ....[58]....
        /*0410*/ 	.word	0x00008a00
        /*0414*/ 	.word	0x0000000a
        /*0418*/ 	.word	0x00000000
        /*041c*/ 	.short	0x010a
        /*041e*/ 	.byte	0x3f
	.zero		1


	//   ....[59]....
        /*0420*/ 	.word	0x00008ad0
        /*0424*/ 	.word	0x0000000e
        /*0428*/ 	.word	0x00000088
        /*042c*/ 	.short	0x010a
        /*042e*/ 	.byte	0x3f
	.zero		1


	//   ....[60]....
        /*0430*/ 	.word	0x00008bb0
        /*0434*/ 	.word	0x00000006
        /*0438*/ 	.word	0x00000000
        /*043c*/ 	.short	0x010a
        /*043e*/ 	.byte	0x3f
	.zero		1


	//   ....[61]....
        /*0440*/ 	.word	0x00008c00
        /*0444*/ 	.word	0x00000007
        /*0448*/ 	.word	0x00000000
        /*044c*/ 	.short	0x010a
        /*044e*/ 	.byte	0x3f
	.zero		1


	//   ....[62]....
        /*0450*/ 	.word	0x00008c50
        /*0454*/ 	.word	0x00000006
        /*0458*/ 	.word	0x00000000
        /*045c*/ 	.short	0x010a
        /*045e*/ 	.byte	0x3f
	.zero		1


	//   ....[63]....
        /*0460*/ 	.word	0x00008ca0
        /*0464*/ 	.word	0x00000009
        /*0468*/ 	.word	0x00000000
        /*046c*/ 	.short	0x010a
        /*046e*/ 	.byte	0x3f
	.zero		1


	//   ....[64]....
        /*0470*/ 	.word	0x00008cf0
        /*0474*/ 	.word	0x00000006
        /*0478*/ 	.word	0x00000000
        /*047c*/ 	.short	0x010a
        /*047e*/ 	.byte	0x3f
	.zero		1


	//   ....[65]....
        /*0480*/ 	.word	0x00008d40
        /*0484*/ 	.word	0x00000009
        /*0488*/ 	.word	0x00000000
        /*048c*/ 	.short	0x010a
        /*048e*/ 	.byte	0x3f
	.zero		1


	//   ....[66]....
        /*0490*/ 	.word	0x00008d90
        /*0494*/ 	.word	0x00000006
        /*0498*/ 	.word	0x00000000
        /*049c*/ 	.short	0x010a
        /*049e*/ 	.byte	0x3f
	.zero		1


	//   ....[67]....
        /*04a0*/ 	.word	0x00008de0
        /*04a4*/ 	.word	0x00000009
        /*04a8*/ 	.word	0x00000000
        /*04ac*/ 	.short	0x010a
        /*04ae*/ 	.byte	0x3f
	.zero		1


	//   ....[68]....
        /*04b0*/ 	.word	0x00008e30
        /*04b4*/ 	.word	0x00000006
        /*04b8*/ 	.word	0x00000000
        /*04bc*/ 	.short	0x010a
        /*04be*/ 	.byte	0x3f
	.zero		1


	//   ....[69]....
        /*04c0*/ 	.word	0x00008e80
        /*04c4*/ 	.word	0x00000009
        /*04c8*/ 	.word	0x00000000
        /*04cc*/ 	.short	0x010a
        /*04ce*/ 	.byte	0x3f
	.zero		1


	//   ....[70]....
        /*04d0*/ 	.word	0x00008ed0
        /*04d4*/ 	.word	0x00000006
        /*04d8*/ 	.word	0x00000000
        /*04dc*/ 	.short	0x010a
        /*04de*/ 	.byte	0x3f
	.zero		1


	//   ....[71]....
        /*04e0*/ 	.word	0x00008f20
        /*04e4*/ 	.word	0x00000009
        /*04e8*/ 	.word	0x00000000
        /*04ec*/ 	.short	0x010a
        /*04ee*/ 	.byte	0x3f
	.zero		1


	//   ....[72]....
        /*04f0*/ 	.word	0x00008f70
        /*04f4*/ 	.word	0x00000006
        /*04f8*/ 	.word	0x00000000
        /*04fc*/ 	.short	0x010a
        /*04fe*/ 	.byte	0x3f
	.zero		1


	//   ....[73]....
        /*0500*/ 	.word	0x00008fc0
        /*0504*/ 	.word	0x00000009
        /*0508*/ 	.word	0x00000000
        /*050c*/ 	.short	0x010a
        /*050e*/ 	.byte	0x3f
	.zero		1


	//   ....[74]....
        /*0510*/ 	.word	0x00009010
        /*0514*/ 	.word	0x0000000a
        /*0518*/ 	.word	0x00000000
        /*051c*/ 	.short	0x010a
        /*051e*/ 	.byte	0x3f
	.zero		1


	//   ....[75]....
        /*0520*/ 	.word	0x00009060
        /*0524*/ 	.word	0x0000000b
        /*0528*/ 	.word	0x00000000
        /*052c*/ 	.short	0x010a
        /*052e*/ 	.byte	0x3f
	.zero		1


	//----- nvinfo : EIATTR_NUM_MBARRIERS
	.align		4
.L_28:
        /*0530*/ 	.byte	0x03, 0x38
        /*0532*/ 	.short	0x0024


	//----- nvinfo : EIATTR_EXIT_INSTR_OFFSETS
	.align		4
        /*0534*/ 	.byte	0x04, 0x1c
        /*0536*/ 	.short	(.L_30 - .L_29)


	//   ....[0]....
.L_29:
        /*0538*/ 	.word	0x000007d0


	//   ....[1]....
        /*053c*/ 	.word	0x00001080


	//   ....[2]....
        /*0540*/ 	.word	0x00006ba0


	//   ....[3]....
        /*0544*/ 	.word	0x000071d0


	//   ....[4]....
        /*0548*/ 	.word	0x000089e0


	//----- nvinfo : EIATTR_MAX_THREADS
	.align		4
.L_30:
        /*054c*/ 	.byte	0x04, 0x05
        /*054e*/ 	.short	(.L_32 - .L_31)
.L_31:
        /*0550*/ 	.word	0x00000180
        /*0554*/ 	.word	0x00000001
        /*0558*/ 	.word	0x00000001


	//----- nvinfo : EIATTR_CRS_STACK_SIZE
	.align		4
.L_32:
        /*055c*/ 	.byte	0x04, 0x1e
        /*055e*/ 	.short	(.L_34 - .L_33)
.L_33:
        /*0560*/ 	.word	0x00000000


	//----- nvinfo : EIATTR_CBANK_PARAM_SIZE
	.align		4
.L_34:
        /*0564*/ 	.byte	0x03, 0x19
        /*0566*/ 	.short	0x0570


	//----- nvinfo : EIATTR_PARAM_CBANK
	.align		4
        /*0568*/ 	.byte	0x04, 0x0a
        /*056a*/ 	.short	(.L_36 - .L_35)
	.align		4
.L_35:
        /*056c*/ 	.word	index@(.nv.constant0._ZN7cutlass13device_kernelINS_4gemm6kernel13GemmUniversalIN4cute5tupleIJiiiiEEENS1_10collective13CollectiveMmaINS1_40MainloopSm90TmaGmmaWarpSpecializedSparseILi17ENS5_IJNS4_1CILi1EEESB_SB_EEENS1_35KernelTmaWarpSpecializedCooperativeEEENS5_IJNSA_ILi128EEESF_NSA_ILi64EEEEEEaNS5_IJNS4_6LayoutINS5_IJiNS5_IJNSA_ILi2EEEiEEEiEEENS5_IJlNS5_IJSB_SJ_EEElEEEEENSI_INS5_IJNS5_IJSG_iEEESP_iEEENS5_IJNS5_IJSG_NSA_ILi4096EEEEEENS5_IJSB_lEEElEEEEEEEEaNS5_IJlSB_lEEENS4_8TiledMMAINS4_8MMA_AtomIJNS4_4SM904GMMA6SPARSE28GMMA_64x128x64_S32S8S8_SS_TNILNS11_9SparseSelE0EEEEEENSI_INS5_IJSJ_SB_SB_EEENS5_IJSB_NSA_ILi0EEES18_EEEEENS5_IJNS4_10UnderscoreES1B_S1B_EEEEENS4_13SM90_TMA_LOADENS4_14ComposedLayoutINS4_7SwizzleILi1ELi4ELi3EEENS4_25smem_sparse_ptr_flag_bitsILi2ELi8EEENSI_INS5_IJNS5_IJSB_NSA_ILi8EEEEEENS5_IJSJ_NSA_ILi32EEEEEEEEENS5_IJNS5_IJS18_SG_EEESM_EEEEEEEvNS4_8identityES1E_NS1F_INS1G_ILi2ELi4ELi3EEENS4_18smem_ptr_flag_bitsILi8EEENSI_INS5_IJS1K_SG_EEENS5_IJSG_SB_EEEEEEEvS1T_EENS_8epilogue10collective6detail29Sm90TmaWarpSpecializedAdapterINS23_15DefaultEpilogueIiNS5_IJSB_llEEES27_NS22_6thread17LinearCombinationIiLi1EiiLNS28_9ScaleType4KindE0ELNS_15FloatRoundStyleE2EiEENS1_15EpilogueDefaultEEEEEvvEEEEvNT_6ParamsE)
        /*0570*/ 	.short	0x0210
        /*0572*/ 	.short	0x0570


	//----- nvinfo : EIATTR_SW_WAR
	.align		4
.L_36:
        /*0574*/ 	.byte	0x04, 0x36
        /*0576*/ 	.short	(.L_38 - .L_37)
.L_37:
        /*0578*/ 	.word	0x00000008
.L_38:


//--------------------- .nv.callgraph             --------------------------
	.section	.nv.callgraph,"",@"SHT_CUDA_CALLGRAPH"
	.align	4
	.sectionentsize	8
	.align		4
        /*0000*/ 	.word	0x00000000
	.align		4
        /*0004*/ 	.word	0xffffffff
	.align		4
        /*0008*/ 	.word	0x00000000
	.align		4
        /*000c*/ 	.word	0xfffffffe
	.align		4
        /*0010*/ 	.word	0x00000000
	.align		4
        /*0014*/ 	.word	0xfffffffd
	.align		4
        /*0018*/ 	.word	0x00000000
	.align		4
        /*001c*/ 	.word	0xfffffffc


//--------------------- .nv.constant4             --------------------------
	.section	.nv.constant4,"a",@progbits
	.align	8
	.align		8
.nv.constant4:
        /*0000*/ 	.dword	_ZN39_INTERNAL_3dfd204f_4_k_cu_34547fa0_29824cuda3std3__45__cpo5beginE
	.align		8
        /*0008*/ 	.dword	_ZN39_INTERNAL_3dfd204f_4_k_cu_34547fa0_29824cuda3std3__45__cpo3endE
	.align		8
        /*0010*/ 	.dword	_ZN39_INTERNAL_3dfd204f_4_k_cu_34547fa0_29824cuda3std3__45__cpo6cbeginE
	.align		8
        /*0018*/ 	.dword	_ZN39_INTERNAL_3dfd204f_4_k_cu_34547fa0_29824cuda3std3__45__cpo4cendE
	.align		8
        /*0020*/ 	.dword	_ZN39_INTERNAL_3dfd204f_4_k_cu_34547fa0_29824cuda3std3__441_GLOBAL__N__3dfd204f_4_k_cu_34547fa0_29826ignoreE
	.align		8
        /*0028*/ 	.dword	_ZN39_INTERNAL_3dfd204f_4_k_cu_34547fa0_29824cuda3std3__419piecewise_constructE
	.align		8
        /*0030*/ 	.dword	_ZN39_INTERNAL_3dfd204f_4_k_cu_34547fa0_29824cuda3std3__48in_placeE
	.align		8
        /*0038*/ 	.dword	_ZN39_INTERNAL_3dfd204f_4_k_cu_34547fa0_29824cuda3std6ranges3__45__cpo4swapE
	.align		8
        /*0040*/ 	.dword	_ZN39_INTERNAL_3dfd204f_4_k_cu_34547fa0_29824cuda3std6ranges3__45__cpo9iter_moveE
	.align		8
        /*0048*/ 	.dword	_ZN39_INTERNAL_3dfd204f_4_k_cu_34547fa0_29824cute7productE
	.align		8
        /*0050*/ 	.dword	_ZN39_INTERNAL_3dfd204f_4_k_cu_34547fa0_29824cute1_E


//--------------------- .text._ZN7cutlass13device_kernelINS_4gemm6kernel13GemmUniversalIN4cute5tupleIJiiiiEEENS1_10collective13CollectiveMmaINS1_40MainloopSm90TmaGmmaWarpSpecializedSparseILi17ENS5_IJNS4_1CILi1EEESB_SB_EEENS1_35KernelTmaWarpSpecializedCooperativeEEENS5_IJNSA_ILi128EEESF_NSA_ILi64EEEEEEaNS5_IJNS4_6LayoutINS5_IJiNS5_IJNSA_ILi2EEEiEEEiEEENS5_IJlNS5_IJSB_SJ_EEElEEEEENSI_INS5_IJNS5_IJSG_iEEESP_iEEENS5_IJNS5_IJSG_NSA_ILi4096EEEEEENS5_IJSB_lEEElEEEEEEEEaNS5_IJlSB_lEEENS4_8TiledMMAINS4_8MMA_AtomIJNS4_4SM904GMMA6SPARSE28GMMA_64x128x64_S32S8S8_SS_TNILNS11_9SparseSelE0EEEEEENSI_INS5_IJSJ_SB_SB_EEENS5_IJSB_NSA_ILi0EEES18_EEEEENS5_IJNS4_10UnderscoreES1B_S1B_EEEEENS4_13SM90_TMA_LOADENS4_14ComposedLayoutINS4_7SwizzleILi1ELi4ELi3EEENS4_25smem_sparse_ptr_flag_bitsILi2ELi8EEENSI_INS5_IJNS5_IJSB_NSA_ILi8EEEEEENS5_IJSJ_NSA_ILi32EEEEEEEEENS5_IJNS5_IJS18_SG_EEESM_EEEEEEEvNS4_8identityES1E_NS1F_INS1G_ILi2ELi4ELi3EEENS4_18smem_ptr_flag_bitsILi8EEENSI_INS5_IJS1K_SG_EEENS5_IJSG_SB_EEEEEEEvS1T_EENS_8epilogue10collective6detail29Sm90TmaWarpSpecializedAdapterINS23_15DefaultEpilogueIiNS5_IJSB_llEEES27_NS22_6thread17LinearCombinationIiLi1EiiLNS28_9ScaleType4KindE0ELNS_15FloatRoundStyleE2EiEENS1_15EpilogueDefaultEEEEEvvEEEEvNT_6ParamsE --------------------------
	.section	.text._ZN7cutlass13device_kernelINS_4gemm6kernel13GemmUniversalIN4cute5tupleIJiiiiEEENS1_10collective13CollectiveMmaINS1_40MainloopSm90TmaGmmaWarpSpecializedSparseILi17ENS5_IJNS4_1CILi1EEESB_SB_EEENS1_35KernelTmaWarpSpecializedCooperativeEEENS5_IJNSA_ILi128EEESF_NSA_ILi64EEEEEEaNS5_IJNS4_6LayoutINS5_IJiNS5_IJNSA_ILi2EEEiEEEiEEENS5_IJlNS5_IJSB_SJ_EEElEEEEENSI_INS5_IJNS5_IJSG_iEEESP_iEEENS5_IJNS5_IJSG_NSA_ILi4096EEEEEENS5_IJSB_lEEElEEEEEEEEaNS5_IJlSB_lEEENS4_8TiledMMAINS4_8MMA_AtomIJNS4_4SM904GMMA6SPARSE28GMMA_64x128x64_S32S8S8_SS_TNILNS11_9SparseSelE0EEEEEENSI_INS5_IJSJ_SB_SB_EEENS5_IJSB_NSA_ILi0EEES18_EEEEENS5_IJNS4_10UnderscoreES1B_S1B_EEEEENS4_13SM90_TMA_LOADENS4_14ComposedLayoutINS4_7SwizzleILi1ELi4ELi3EEENS4_25smem_sparse_ptr_flag_bitsILi2ELi8EEENSI_INS5_IJNS5_IJSB_NSA_ILi8EEEEEENS5_IJSJ_NSA_ILi32EEEEEEEEENS5_IJNS5_IJS18_SG_EEESM_EEEEEEEvNS4_8identityES1E_NS1F_INS1G_ILi2ELi4ELi3EEENS4_18smem_ptr_flag_bitsILi8EEENSI_INS5_IJS1K_SG_EEENS5_IJSG_SB_EEEEEEEvS1T_EENS_8epilogue10collective6detail29Sm90TmaWarpSpecializedAdapterINS23_15DefaultEpilogueIiNS5_IJSB_llEEES27_NS22_6thread17LinearCombinationIiLi1EiiLNS28_9ScaleType4KindE0ELNS_15FloatRoundStyleE2EiEENS1_15EpilogueDefaultEEEEEvvEEEEvNT_6ParamsE,"ax",@progbits
	.align	128
.text._ZN7cutlass13device_kernelINS_4gemm6kernel13GemmUniversalIN4cute5tupleIJiiiiEEENS1_10collective13CollectiveMmaINS1_40MainloopSm90TmaGmmaWarpSpecializedSparseILi17ENS5_IJNS4_1CILi1EEESB_SB_EEENS1_35KernelTmaWarpSpecializedCooperativeEEENS5_IJNSA_ILi128EEESF_NSA_ILi64EEEEEEaNS5_IJNS4_6LayoutINS5_IJiNS5_IJNSA_ILi2EEEiEEEiEEENS5_IJlNS5_IJSB_SJ_EEElEEEEENSI_INS5_IJNS5_IJSG_iEEESP_iEEENS5_IJNS5_IJSG_NSA_ILi4096EEEEEENS5_IJSB_lEEElEEEEEEEEaNS5_IJlSB_lEEENS4_8TiledMMAINS4_8MMA_AtomIJNS4_4SM904GMMA6SPARSE28GMMA_64x128x64_S32S8S8_SS_TNILNS11_9SparseSelE0EEEEEENSI_INS5_IJSJ_SB_SB_EEENS5_IJSB_NSA_ILi0EEES18_EEEEENS5_IJNS4_10UnderscoreES1B_S1B_EEEEENS4_13SM90_TMA_LOADENS4_14ComposedLayoutINS4_7SwizzleILi1ELi4ELi3EEENS4_25smem_sparse_ptr_flag_bitsILi2ELi8EEENSI_INS5_IJNS5_IJSB_NSA_ILi8EEEEEENS5_IJSJ_NSA_ILi32EEEEEEEEENS5_IJNS5_IJS18_SG_EEESM_EEEEEEEvNS4_8identityES1E_NS1F_INS1G_ILi2ELi4ELi3EEENS4_18smem_ptr_flag_bitsILi8EEENSI_INS5_IJS1K_SG_EEENS5_IJSG_SB_EEEEEEEvS1T_EENS_8epilogue10collective6detail29Sm90TmaWarpSpecializedAdapterINS23_15DefaultEpilogueIiNS5_IJSB_llEEES27_NS22_6thread17LinearCombinationIiLi1EiiLNS28_9ScaleType4KindE0ELNS_15FloatRoundStyleE2EiEENS1_15EpilogueDefaultEEEEEvvEEEEvNT_6ParamsE:
        .type           _ZN7cutlass13device_kernelINS_4gemm6kernel13GemmUniversalIN4cute5tupleIJiiiiEEENS1_10collective13CollectiveMmaINS1_40MainloopSm90TmaGmmaWarpSpecializedSparseILi17ENS5_IJNS4_1CILi1EEESB_SB_EEENS1_35KernelTmaWarpSpecializedCooperativeEEENS5_IJNSA_ILi128EEESF_NSA_ILi64EEEEEEaNS5_IJNS4_6LayoutINS5_IJiNS5_IJNSA_ILi2EEEiEEEiEEENS5_IJlNS5_IJSB_SJ_EEElEEEEENSI_INS5_IJNS5_IJSG_iEEESP_iEEENS5_IJNS5_IJSG_NSA_ILi4096EEEEEENS5_IJSB_lEEElEEEEEEEEaNS5_IJlSB_lEEENS4_8TiledMMAINS4_8MMA_AtomIJNS4_4SM904GMMA6SPARSE28GMMA_64x128x64_S32S8S8_SS_TNILNS11_9SparseSelE0EEEEEENSI_INS5_IJSJ_SB_SB_EEENS5_IJSB_NSA_ILi0EEES18_EEEEENS5_IJNS4_10UnderscoreES1B_S1B_EEEEENS4_13SM90_TMA_LOADENS4_14ComposedLayoutINS4_7SwizzleILi1ELi4ELi3EEENS4_25smem_sparse_ptr_flag_bitsILi2ELi8EEENSI_INS5_IJNS5_IJSB_NSA_ILi8EEEEEENS5_IJSJ_NSA_ILi32EEEEEEEEENS5_IJNS5_IJS18_SG_EEESM_EEEEEEEvNS4_8identityES1E_NS1F_INS1G_ILi2ELi4ELi3EEENS4_18smem_ptr_flag_bitsILi8EEENSI_INS5_IJS1K_SG_EEENS5_IJSG_SB_EEEEEEEvS1T_EENS_8epilogue10collective6detail29Sm90TmaWarpSpecializedAdapterINS23_15DefaultEpilogueIiNS5_IJSB_llEEES27_NS22_6thread17LinearCombinationIiLi1EiiLNS28_9ScaleType4KindE0ELNS_15FloatRoundStyleE2EiEENS1_15EpilogueDefaultEEEEEvvEEEEvNT_6ParamsE,@function
        .size           _ZN7cutlass13device_kernelINS_4gemm6kernel13GemmUniversalIN4cute5tupleIJiiiiEEENS1_10collective13CollectiveMmaINS1_40MainloopSm90TmaGmmaWarpSpecializedSparseILi17ENS5_IJNS4_1CILi1EEESB_SB_EEENS1_35KernelTmaWarpSpecializedCooperativeEEENS5_IJNSA_ILi128EEESF_NSA_ILi64EEEEEEaNS5_IJNS4_6LayoutINS5_IJiNS5_IJNSA_ILi2EEEiEEEiEEENS5_IJlNS5_IJSB_SJ_EEElEEEEENSI_INS5_IJNS5_IJSG_iEEESP_iEEENS5_IJNS5_IJSG_NSA_ILi4096EEEEEENS5_IJSB_lEEElEEEEEEEEaNS5_IJlSB_lEEENS4_8TiledMMAINS4_8MMA_AtomIJNS4_4SM904GMMA6SPARSE28GMMA_64x128x64_S32S8S8_SS_TNILNS11_9SparseSelE0EEEEEENSI_INS5_IJSJ_SB_SB_EEENS5_IJSB_NSA_ILi0EEES18_EEEEENS5_IJNS4_10UnderscoreES1B_S1B_EEEEENS4_13SM90_TMA_LOADENS4_14ComposedLayoutINS4_7SwizzleILi1ELi4ELi3EEENS4_25smem_sparse_ptr_flag_bitsILi2ELi8EEENSI_INS5_IJNS5_IJSB_NSA_ILi8EEEEEENS5_IJSJ_NSA_ILi32EEEEEEEEENS5_IJNS5_IJS18_SG_EEESM_EEEEEEEvNS4_8identityES1E_NS1F_INS1G_ILi2ELi4ELi3EEENS4_18smem_ptr_flag_bitsILi8EEENSI_INS5_IJS1K_SG_EEENS5_IJSG_SB_EEEEEEEvS1T_EENS_8epilogue10collective6detail29Sm90TmaWarpSpecializedAdapterINS23_15DefaultEpilogueIiNS5_IJSB_llEEES27_NS22_6thread17LinearCombinationIiLi1EiiLNS28_9ScaleType4KindE0ELNS_15FloatRoundStyleE2EiEENS1_15EpilogueDefaultEEEEEvvEEEEvNT_6ParamsE,(.L_x_212 - _ZN7cutlass13device_kernelINS_4gemm6kernel13GemmUniversalIN4cute5tupleIJiiiiEEENS1_10collective13CollectiveMmaINS1_40MainloopSm90TmaGmmaWarpSpecializedSparseILi17ENS5_IJNS4_1CILi1EEESB_SB_EEENS1_35KernelTmaWarpSpecializedCooperativeEEENS5_IJNSA_ILi128EEESF_NSA_ILi64EEEEEEaNS5_IJNS4_6LayoutINS5_IJiNS5_IJNSA_ILi2EEEiEEEiEEENS5_IJlNS5_IJSB_SJ_EEElEEEEENSI_INS5_IJNS5_IJSG_iEEESP_iEEENS5_IJNS5_IJSG_NSA_ILi4096EEEEEENS5_IJSB_lEEElEEEEEEEEaNS5_IJlSB_lEEENS4_8TiledMMAINS4_8MMA_AtomIJNS4_4SM904GMMA6SPARSE28GMMA_64x128x64_S32S8S8_SS_TNILNS11_9SparseSelE0EEEEEENSI_INS5_IJSJ_SB_SB_EEENS5_IJSB_NSA_ILi0EEES18_EEEEENS5_IJNS4_10UnderscoreES1B_S1B_EEEEENS4_13SM90_TMA_LOADENS4_14ComposedLayoutINS4_7SwizzleILi1ELi4ELi3EEENS4_25smem_sparse_ptr_flag_bitsILi2ELi8EEENSI_INS5_IJNS5_IJSB_NSA_ILi8EEEEEENS5_IJSJ_NSA_ILi32EEEEEEEEENS5_IJNS5_IJS18_SG_EEESM_EEEEEEEvNS4_8identityES1E_NS1F_INS1G_ILi2ELi4ELi3EEENS4_18smem_ptr_flag_bitsILi8EEENSI_INS5_IJS1K_SG_EEENS5_IJSG_SB_EEEEEEEvS1T_EENS_8epilogue10collective6detail29Sm90TmaWarpSpecializedAdapterINS23_15DefaultEpilogueIiNS5_IJSB_llEEES27_NS22_6thread17LinearCombinationIiLi1EiiLNS28_9ScaleType4KindE0ELNS_15FloatRoundStyleE2EiEENS1_15EpilogueDefaultEEEEEvvEEEEvNT_6ParamsE)
        .other          _ZN7cutlass13device_kernelINS_4gemm6kernel13GemmUniversalIN4cute5tupleIJiiiiEEENS1_10collective13CollectiveMmaINS1_40MainloopSm90TmaGmmaWarpSpecializedSparseILi17ENS5_IJNS4_1CILi1EEESB_SB_EEENS1_35KernelTmaWarpSpecializedCooperativeEEENS5_IJNSA_ILi128EEESF_NSA_ILi64EEEEEEaNS5_IJNS4_6LayoutINS5_IJiNS5_IJNSA_ILi2EEEiEEEiEEENS5_IJlNS5_IJSB_SJ_EEElEEEEENSI_INS5_IJNS5_IJSG_iEEESP_iEEENS5_IJNS5_IJSG_NSA_ILi4096EEEEEENS5_IJSB_lEEElEEEEEEEEaNS5_IJlSB_lEEENS4_8TiledMMAINS4_8MMA_AtomIJNS4_4SM904GMMA6SPARSE28GMMA_64x128x64_S32S8S8_SS_TNILNS11_9SparseSelE0EEEEEENSI_INS5_IJSJ_SB_SB_EEENS5_IJSB_NSA_ILi0EEES18_EEEEENS5_IJNS4_10UnderscoreES1B_S1B_EEEEENS4_13SM90_TMA_LOADENS4_14ComposedLayoutINS4_7SwizzleILi1ELi4ELi3EEENS4_25smem_sparse_ptr_flag_bitsILi2ELi8EEENSI_INS5_IJNS5_IJSB_NSA_ILi8EEEEEENS5_IJSJ_NSA_ILi32EEEEEEEEENS5_IJNS5_IJS18_SG_EEESM_EEEEEEEvNS4_8identityES1E_NS1F_INS1G_ILi2ELi4ELi3EEENS4_18smem_ptr_flag_bitsILi8EEENSI_INS5_IJS1K_SG_EEENS5_IJSG_SB_EEEEEEEvS1T_EENS_8epilogue10collective6detail29Sm90TmaWarpSpecializedAdapterINS23_15DefaultEpilogueIiNS5_IJSB_llEEES27_NS22_6thread17LinearCombinationIiLi1EiiLNS28_9ScaleType4KindE0ELNS_15FloatRoundStyleE2EiEENS1_15EpilogueDefaultEEEEEvvEEEEvNT_6ParamsE,@"STO_CUDA_ENTRY STV_DEFAULT"
_ZN7cutlass13device_kernelINS_4gemm6kernel13GemmUniversalIN4cute5tupleIJiiiiEEENS1_10collective13CollectiveMmaINS1_40MainloopSm90TmaGmmaWarpSpecializedSparseILi17ENS5_IJNS4_1CILi1EEESB_SB_EEENS1_35KernelTmaWarpSpecializedCooperativeEEENS5_IJNSA_ILi128EEESF_NSA_ILi64EEEEEEaNS5_IJNS4_6LayoutINS5_IJiNS5_IJNSA_ILi2EEEiEEEiEEENS5_IJlNS5_IJSB_SJ_EEElEEEEENSI_INS5_IJNS5_IJSG_iEEESP_iEEENS5_IJNS5_IJSG_NSA_ILi4096EEEEEENS5_IJSB_lEEElEEEEEEEEaNS5_IJlSB_lEEENS4_8TiledMMAINS4_8MMA_AtomIJNS4_4SM904GMMA6SPARSE28GMMA_64x128x64_S32S8S8_SS_TNILNS11_9SparseSelE0EEEEEENSI_INS5_IJSJ_SB_SB_EEENS5_IJSB_NSA_ILi0EEES18_EEEEENS5_IJNS4_10UnderscoreES1B_S1B_EEEEENS4_13SM90_TMA_LOADENS4_14ComposedLayoutINS4_7SwizzleILi1ELi4ELi3EEENS4_25smem_sparse_ptr_flag_bitsILi2ELi8EEENSI_INS5_IJNS5_IJSB_NSA_ILi8EEEEEENS5_IJSJ_NSA_ILi32EEEEEEEEENS5_IJNS5_IJS18_SG_EEESM_EEEEEEEvNS4_8identityES1E_NS1F_INS1G_ILi2ELi4ELi3EEENS4_18smem_ptr_flag_bitsILi8EEENSI_INS5_IJS1K_SG_EEENS5_IJSG_SB_EEEEEEEvS1T_EENS_8epilogue10collective6detail29Sm90TmaWarpSpecializedAdapterINS23_15DefaultEpilogueIiNS5_IJSB_llEEES27_NS22_6thread17LinearCombinationIiLi1EiiLNS28_9ScaleType4KindE0ELNS_15FloatRoundStyleE2EiEENS1_15EpilogueDefaultEEEEEvvEEEEvNT_6ParamsE:
[----:B------:R-:W-:Y:S01]  /*0000*/  LDC R1, c[0x0][0x28] ;  /* 0x00000a00ff017b82 */ /* 0x000fe20000000800 */
[----:B------:R-:W0:Y:S01]  /*0010*/  S2R R0, SR_TID.X ;  /* 0x0000000000007919 */ /* 0x000e220000002100 */
[----:B------:R-:W-:Y:S01]  /*0020*/  ELECT P0, URZ, PT ;  /* 0x00000000003f782f */ /* 0x000fe20003800000 */
[----:B------:R-:W-:Y:S01]  /*0030*/  BSSY B0, `(.L_x_0) ;  /* 0x0000012000007945 */ /* 0x000fe20003800000 */
[--C-:B0-----:R-:W-:Y:S02]  /*0040*/  SHF.R.U32.HI R2, RZ, 0x5, R0.reuse ;  /* 0x00000005ff027819 */ /* 0x101fe40000011600 */
[----:B------:R-:W-:-:S03]  /*0050*/  SHF.R.U32.HI R5, RZ, 0x7, R0 ;  /* 0x00000007ff057819 */ /* 0x000fc60000011600 */
[----:B------:R-:W0:Y:S04]  /*0060*/  SHFL.IDX PT, R6, R2, RZ, 0x1f ;  /* 0x00001fff02067589 */ /* 0x000e2800000e0000 */
[----:B------:R1:W2:Y:S01]  /*0070*/  SHFL.IDX PT, R4, R5, RZ, 0x1f ;  /* 0x00001fff05047589 */ /* 0x0002a200000e0000 */
[----:B0-----:R-:W-:-:S13]  /*0080*/  ISETP.NE.OR P0, PT, R6, RZ, !P0 ;  /* 0x000000ff0600720c */ /* 0x001fda0004705670 */
[----:B-12---:R-:W-:Y:S05]  /*0090*/  @P0 BRA `(.L_x_1) ;  /* 0x00000000002c0947 */ /* 0x006fea0003800000 */
[----:B------:R-:W-:Y:S02]  /*00a0*/  ULDC.64 UR4, c[0x0][0x198] ;  /* 0x0000660000047ab9 */ /* 0x000fe40000000a00 */
[----:B------:R-:W-:Y:S02]  /*00b0*/  UIADD3 UR6, UP0, UR4, 0xf0, URZ ;  /* 0x000000f004067890 */ /* 0x000fe4000ff1e03f */
[----:B------:R-:W-:Y:S02]  /*00c0*/  UIADD3 UR8, UP1, UR4, 0x1f0, URZ ;  /* 0x000001f004087890 */ /* 0x000fe4000ff3e03f */
[----:B------:R-:W-:Y:S02]  /*00d0*/  UIADD3 UR4, UP2, UR4, 0x2f0, URZ ;  /* 0x000002f004047890 */ /* 0x000fe4000ff5e03f */
[----:B------:R-:W-:Y:S02]  /*00e0*/  UIADD3.X UR7, URZ, UR5, URZ, UP0, !UPT ;  /* 0x000000053f077290 */ /* 0x000fe400087fe43f */
[----:B------:R-:W-:-:S02]  /*00f0*/  UIADD3.X UR9, URZ, UR5, URZ, UP1, !UPT ;  /* 0x000000053f097290 */ /* 0x000fc40008ffe43f */
[----:B------:R-:W-:-:S05]  /*0100*/  UIADD3.X UR5, URZ, UR5, URZ, UP2, !UPT ;  /* 0x000000053f057290 */ /* 0x000fca00097fe43f */
[----:B------:R0:W-:Y:S02]  /*0110*/  UTMACCTL.PF [UR6] ;  /* 0x00000000060079b9 */ /* 0x0001e40008040000 */
[----:B------:R0:W-:Y:S02]  /*0120*/  UTMACCTL.PF [UR8] ;  /* 0x00000000080079b9 */ /* 0x0001e40008040000 */
[----:B------:R0:W-:Y:S02]  /*0130*/  UTMACCTL.PF [UR4] ;  /* 0x00000000040079b9 */ /* 0x0001e40008040000 */
[----:B0-----:R-:W-:Y:S01]  /*0140*/  NOP ;  /* 0x0000000000007918 */ /* 0x001fe20000000000 */
.L_x_1:
[----:B------:R-:W-:Y:S05]  /*0150*/  BSYNC B0 ;  /* 0x0000000000007941 */ /* 0x000fea0003800000 */
.L_x_0:
[----:B------:R-:W0:Y:S02]  /*0160*/  SHFL.IDX PT, R3, R2, RZ, 0x1f ;  /* 0x00001fff02037589 */ /* 0x000e2400000e0000 */
[----:B0-----:R-:W-:-:S13]  /*0170*/  ISETP.NE.AND P0, PT, R3, RZ, PT ;  /* 0x000000ff0300720c */ /* 0x001fda0003f05270 */
[----:B------:R-:W-:Y:S05]  /*0180*/  @P0 BRA `(.L_x_2) ;  /* 0x0000000000cc0947 */ /* 0x000fea0003800000 */
[----:B------:R-:W-:Y:S01]  /*0190*/  ELECT P0, URZ, PT ;  /* 0x00000000003f782f */ /* 0x000fe20003800000 */
[----:B------:R-:W-:-:S12]  /*01a0*/  BSSY B0, `(.L_x_2) ;  /* 0x0000031000007945 */ /* 0x000fd80003800000 */
[----:B------:R-:W-:Y:S05]  /*01b0*/  @!P0 BRA `(.L_x_3) ;  /* 0x0000000000bc8947 */ /* 0x000fea0003800000 */
[----:B------:R-:W0:Y:S01]  /*01c0*/  S2UR UR8, SR_CgaCtaId ;  /* 0x00000000000879c3 */ /* 0x000e220000008800 */
[----:B------:R-:W-:Y:S01]  /*01d0*/  UMOV UR4, 0x400 ;  /* 0x0000040000047882 */ /* 0x000fe20000000000 */
[----:B------:R-:W-:Y:S01]  /*01e0*/  UMOV UR5, 0x1 ;  /* 0x0000000100057882 */ /* 0x000fe20000000000 */
[----:B------:R-:W-:Y:S02]  /*01f0*/  UMOV UR6, 0x100 ;  /* 0x0000010000067882 */ /* 0x000fe40000000000 */
[----:B------:R-:W-:-:S04]  /*0200*/  UIADD3 UR6, -UR6, 0x100000, URZ ;  /* 0x0010000006067890 */ /* 0x000fc8000fffe13f */
[----:B------:R-:W-:Y:S02]  /*0210*/  USHF.L.U32 UR7, UR6, 0xb, URZ ;  /* 0x0000000b06077899 */ /* 0x000fe4000800063f */
[----:B------:R-:W-:Y:S02]  /*0220*/  USHF.L.U32 UR6, UR6, 0x1, URZ ;  /* 0x0000000106067899 */ /* 0x000fe4000800063f */
[----:B0-----:R-:W-:Y:S02]  /*0230*/  ULEA UR8, UR8, UR4, 0x18 ;  /* 0x0000000408087291 */ /* 0x001fe4000f8ec03f */
[----:B------:R-:W-:-:S04]  /*0240*/  UIADD3 UR4, -UR5, 0x100000, URZ ;  /* 0x0010000005047890 */ /* 0x000fc8000fffe13f */
[----:B------:R-:W-:Y:S02]  /*0250*/  USHF.L.U32 UR5, UR4, 0xb, URZ ;  /* 0x0000000b04057899 */ /* 0x000fe4000800063f */
[----:B------:R-:W-:Y:S01]  /*0260*/  USHF.L.U32 UR4, UR4, 0x1, URZ ;  /* 0x0000000104047899 */ /* 0x000fe2000800063f */
[----:B------:R-:W0:Y:S11]  /*0270*/  FENCE.VIEW.ASYNC.S ;  /* 0x00000000000073c6 */ /* 0x000e360000000000 */
[----:B0-----:R0:W1:Y:S01]  /*0280*/  SYNCS.EXCH.64 URZ, [UR8], UR4 ;  /* 0x00000004083f75b2 */ /* 0x0010620008000100 */
[----:B------:R0:W2:Y:S01]  /*0290*/  SYNCS.EXCH.64 URZ, [UR8+0x88], UR6 ;  /* 0x00008806083f75b2 */ /* 0x0000a20008000100 */
[----:B------:R0:W3:Y:S01]  /*02a0*/  SYNCS.EXCH.64 URZ, [UR8+0x8], UR4 ;  /* 0x00000804083f75b2 */ /* 0x0000e20008000100 */
[----:B------:R0:W4:Y:S01]  /*02b0*/  SYNCS.EXCH.64 URZ, [UR8+0x90], UR6 ;  /* 0x00009006083f75b2 */ /* 0x0001220008000100 */
[----:B------:R0:W0:Y:S01]  /*02c0*/  SYNCS.EXCH.64 URZ, [UR8+0x10], UR4 ;  /* 0x00001004083f75b2 */ /* 0x0000220008000100 */
        /* <DEDUP_REMOVED lines=29> */
[----:B-1234-:R-:W-:Y:S01]  /*04a0*/  NOP ;  /* 0x0000000000007918 */ /* 0x01efe20000000000 */
.L_x_3:
[----:B0-----:R-:W-:Y:S05]  /*04b0*/  BSYNC B0 ;  /* 0x0000000000007941 */ /* 0x001fea0003800000 */
.L_x_2:
[----:B------:R-:W0:Y:S01]  /*04c0*/  SHFL.IDX PT, R2, R2, RZ, 0x1f ;  /* 0x00001fff02027589 */ /* 0x000e2200000e0000 */
[----:B------:R-:W1:Y:S01]  /*04d0*/  LDC R3, c[0x0][0x75c] ;  /* 0x0001d700ff037b82 */ /* 0x000e620000000800 */
[----:B------:R-:W-:Y:S02]  /*04e0*/  ELECT P0, URZ, PT ;  /* 0x00000000003f782f */ /* 0x000fe40003800000 */
[C---:B------:R-:W-:Y:S01]  /*04f0*/  ISETP.NE.AND P2, PT, R4.reuse, RZ, PT ;  /* 0x000000ff0400720c */ /* 0x040fe20003f45270 */
[----:B------:R-:W2:Y:S01]  /*0500*/  S2R R7, SR_CTAID.Y ;  /* 0x0000000000077919 */ /* 0x000ea20000002600 */
[----:B------:R-:W-:Y:S01]  /*0510*/  UMOV UR4, 0x20 ;  /* 0x0000002000047882 */ /* 0x000fe20000000000 */
[----:B------:R-:W-:Y:S01]  /*0520*/  VIADD R12, R4, 0xffffffff ;  /* 0xffffffff040c7836 */ /* 0x000fe20000000000 */
[----:B------:R-:W-:Y:S01]  /*0530*/  NOP ;  /* 0x0000000000007918 */ /* 0x000fe20000000000 */
[----:B------:R-:W3:Y:S01]  /*0540*/  S2R R8, SR_CTAID.X ;  /* 0x0000000000087919 */ /* 0x000ee20000002500 */
[----:B------:R-:W-:-:S02]  /*0550*/  NOP ;  /* 0x0000000000007918 */ /* 0x000fc40000000000 */
[----:B------:R-:W-:Y:S02]  /*0560*/  ISETP.GE.U32.AND P1, PT, R12, 0x2, PT ;  /* 0x000000020c00780c */ /* 0x000fe40003f26070 */
[----:B0-----:R-:W-:Y:S02]  /*0570*/  ISETP.NE.OR P0, PT, R2, RZ, !P0 ;  /* 0x000000ff0200720c */ /* 0x001fe40004705670 */
[----:B-1----:R-:W-:Y:S02]  /*0580*/  ISETP.NE.AND P3, PT, R3, 0x1, PT ;  /* 0x000000010300780c */ /* 0x002fe40003f65270 */
[----:B------:R-:W-:-:S04]  /*0590*/  SHF.R.S32.HI R3, RZ, 0x1f, R6 ;  /* 0x0000001fff037819 */ /* 0x000fc80000011406 */
[----:B------:R-:W-:-:S04]  /*05a0*/  LEA.HI R3, R3, R6, RZ, 0x2 ;  /* 0x0000000603037211 */ /* 0x000fc800078f10ff */
[----:B------:R-:W-:Y:S01]  /*05b0*/  LOP3.LUT R3, R3, 0xfffffffc, RZ, 0xc0, !PT ;  /* 0xfffffffc03037812 */ /* 0x000fe200078ec0ff */
[----:B------:R-:W-:Y:S01]  /*05c0*/  VOTEU.ALL UP0, P0 ;  /* 0x00000000003f7886 */ /* 0x000fe20000000000 */
[----:B------:R-:W-:Y:S01]  /*05d0*/  VOTEU.ALL UP1, P0 ;  /* 0x00000000003f7886 */ /* 0x000fe20000020000 */
[----:B------:R-:W3:Y:S01]  /*05e0*/  @P3 LDC R9, c[0x0][0x10] ;  /* 0x00000400ff093b82 */ /* 0x000ee20000000800 */
[----:B--2---:R-:W-:Y:S02]  /*05f0*/  @P3 IMAD.MOV.U32 R2, RZ, RZ, R7 ;  /* 0x000000ffff023224 */ /* 0x004fe400078e0007 */
[----:B------:R-:W-:Y:S01]  /*0600*/  IMAD.IADD R6, R6, 0x1, -R3 ;  /* 0x0000000106067824 */ /* 0x000fe200078e0a03 */
[----:B------:R-:W-:Y:S01]  /*0610*/  @!UP0 UMOV UR6, 0x400 ;  /* 0x0000040000068882 */ /* 0x000fe20000000000 */
[----:B------:R-:W-:-:S04]  /*0620*/  @!UP0 UIADD3 UR4, -UR4, 0x100000, URZ ;  /* 0x0010000004048890 */ /* 0x000fc8000fffe13f */
[----:B------:R-:W-:Y:S02]  /*0630*/  @!UP0 USHF.L.U32 UR5, UR4, 0xb, URZ ;  /* 0x0000000b04058899 */ /* 0x000fe4000800063f */
[----:B------:R-:W-:Y:S01]  /*0640*/  @!UP0 USHF.L.U32 UR4, UR4, 0x1, URZ ;  /* 0x0000000104048899 */ /* 0x000fe2000800063f */
[----:B------:R-:W-:Y:S01]  /*0650*/  @P3 IMAD.MOV.U32 R3, RZ, RZ, RZ ;  /* 0x000000ffff033224 */ /* 0x000fe200078e00ff */
[----:B------:R-:W0:Y:S01]  /*0660*/  @!UP0 S2UR UR7, SR_CgaCtaId ;  /* 0x00000000000789c3 */ /* 0x000e220000008800 */
[----:B------:R-:W-:-:S07]  /*0670*/  @P3 IMAD.MOV.U32 R13, RZ, RZ, RZ ;  /* 0x000000ffff0d3224 */ /* 0x000fce00078e00ff */
[----:B------:R-:W1:Y:S01]  /*0680*/  @!P3 LDC R10, c[0x0][0xc] ;  /* 0x00000300ff0abb82 */ /* 0x000e620000000800 */
[----:B---3--:R-:W-:-:S04]  /*0690*/  @P3 IMAD.WIDE.U32 R2, R8, R9, R2 ;  /* 0x0000000908023225 */ /* 0x008fc800078e0002 */
[----:B------:R-:W-:Y:S02]  /*06a0*/  IMAD.MOV.U32 R9, RZ, RZ, RZ ;  /* 0x000000ffff097224 */ /* 0x000fe400078e00ff */
[----:B------:R-:W-:Y:S01]  /*06b0*/  @P3 IMAD.IADD R3, R3, 0x1, R13 ;  /* 0x0000000103033824 */ /* 0x000fe200078e020d */
[----:B0-----:R-:W-:Y:S01]  /*06c0*/  @!UP0 ULEA UR6, UR7, UR6, 0x18 ;  /* 0x0000000607068291 */ /* 0x001fe2000f8ec03f */
[----:B------:R-:W-:Y:S01]  /*06d0*/  VOTEU.ALL UP0, P0 ;  /* 0x00000000003f7886 */ /* 0x000fe20000000000 */
[----:B------:R-:W-:-:S04]  /*06e0*/  ISETP.NE.AND P0, PT, R6, 0x3, PT ;  /* 0x000000030600780c */ /* 0x000fc80003f05270 */
[----:B------:R-:W-:Y:S01]  /*06f0*/  ISETP.EQ.OR P0, PT, R6, RZ, !P0 ;  /* 0x000000ff0600720c */ /* 0x000fe20004702670 */
[----:B-1----:R-:W-:-:S03]  /*0700*/  @!P3 IMAD.WIDE.U32 R10, R10, R7, R8 ;  /* 0x000000070a0ab225 */ /* 0x002fc600078e0008 */
[----:B------:R-:W-:Y:S01]  /*0710*/  ISETP.EQ.AND P0, PT, R4, RZ, P0 ;  /* 0x000000ff0400720c */ /* 0x000fe20000702270 */
[----:B------:R-:W0:Y:S02]  /*0720*/  FENCE.VIEW.ASYNC.S ;  /* 0x00000000000073c6 */ /* 0x000e240000000000 */
[----:B0-----:R0:W1:Y:S01]  /*0730*/  @!UP0 SYNCS.EXCH.64 URZ, [UR6+0x120], UR4 ;  /* 0x00012004063f85b2 */ /* 0x0010620008000100 */
[----:B------:R-:W-:Y:S01]  /*0740*/  @!P3 IMAD.MOV.U32 R2, RZ, RZ, R10 ;  /* 0x000000ffff02b224 */ /* 0x000fe200078e000a */
[----:B------:R-:W-:Y:S01]  /*0750*/  SEL R4, RZ, 0x1, !P0 ;  /* 0x00000001ff047807 */ /* 0x000fe20004000000 */
[----:B------:R-:W-:-:S03]  /*0760*/  @!P3 IMAD.MOV.U32 R3, RZ, RZ, R11 ;  /* 0x000000ffff03b224 */ /* 0x000fc600078e000b */
[----:B------:R-:W-:Y:S01]  /*0770*/  SEL R4, R4, 0x2, P1 ;  /* 0x0000000204047807 */ /* 0x000fe20000800000 */
[----:B------:R0:W1:Y:S01]  /*0780*/  @!UP1 SYNCS.EXCH.64 URZ, [UR6+0x128], UR4 ;  /* 0x00012804063f95b2 */ /* 0x0000620008000100 */
[----:B------:R-:W-:Y:S01]  /*0790*/  NOP ;  /* 0x0000000000007918 */ /* 0x000fe20000000000 */
[----:B-1----:R-:W-:Y:S06]  /*07a0*/  BAR.SYNC.DEFER_BLOCKING 0x0 ;  /* 0x0000000000007b1d */ /* 0x002fec0000010000 */
[----:B------:R-:W-:Y:S05]  /*07b0*/  @!P2 BRA `(.L_x_4) ;  /* 0x0000006000fca947 */ /* 0x000fea0003800000 */
[----:B------:R-:W-:-:S13]  /*07c0*/  ISETP.GT.U32.AND P0, PT, R12, 0x1, PT ;  /* 0x000000010c00780c */ /* 0x000fda0003f04070 */
[----:B0-----:R-:W-:Y:S05]  /*07d0*/  @P0 EXIT ;  /* 0x000000000000094d */ /* 0x001fea0003800000 */
[----:B------:R-:W-:Y:S01]  /*07e0*/  ULDC.64 UR4, c[0x0][0x750] ;  /* 0x0001d40000047ab9 */ /* 0x000fe20000000a00 */
[----:B------:R-:W-:Y:S01]  /*07f0*/  PRMT R10, RZ, 0x7610, R10 ;  /* 0x00007610ff0a7816 */ /* 0x000fe2000000000a */
[----:B------:R-:W-:Y:S01]  /*0800*/  IMAD.MOV.U32 R12, RZ, RZ, -0x1 ;  /* 0xffffffffff0c7424 */ /* 0x000fe200078e00ff */
[----:B------:R-:W-:Y:S01]  /*0810*/  ISETP.GE.U32.AND P0, PT, R2, UR4, PT ;  /* 0x0000000402007c0c */ /* 0x000fe2000bf06070 */
[----:B------:R-:W-:Y:S02]  /*0820*/  IMAD.MOV.U32 R16, RZ, RZ, -0x1 ;  /* 0xffffffffff107424 */ /* 0x000fe400078e00ff */
[----:B------:R-:W-:Y:S01]  /*0830*/  IMAD.MOV.U32 R11, RZ, RZ, -0x1 ;  /* 0xffffffffff0b7424 */ /* 0x000fe200078e00ff */
[----:B------:R-:W-:-:S13]  /*0840*/  ISETP.GE.U32.AND.EX P0, PT, R3, UR5, PT, P0 ;  /* 0x0000000503007c0c */ /* 0x000fda000bf06100 */
[----:B------:R-:W-:Y:S05]  /*0850*/  @P0 BRA `(.L_x_5) ;  /* 0x0000000400580947 */ /* 0x000fea0003800000 */
[----:B------:R-:W0:Y:S01]  /*0860*/  LDC.64 R18, c[0x0][0x728] ;  /* 0x0001ca00ff127b82 */ /* 0x000e220000000a00 */
[----:B------:R-:W-:Y:S02]  /*0870*/  IMAD.MOV.U32 R10, RZ, RZ, R2 ;  /* 0x000000ffff0a7224 */ /* 0x000fe400078e0002 */
[----:B------:R-:W-:-:S05]  /*0880*/  IMAD.MOV.U32 R11, RZ, RZ, R3 ;  /* 0x000000ffff0b7224 */ /* 0x000fca00078e0003 */
[----:B------:R-:W1:Y:S08]  /*0890*/  LDC R6, c[0x0][0x730] ;  /* 0x0001cc00ff067b82 */ /* 0x000e700000000800 */
[----:B------:R-:W2:Y:S01]  /*08a0*/  LDC.64 R20, c[0x0][0x720] ;  /* 0x0001c800ff147b82 */ /* 0x000ea20000000a00 */
[----:B0-----:R-:W-:-:S04]  /*08b0*/  ISETP.NE.U32.AND P0, PT, R18, RZ, PT ;  /* 0x000000ff1200720c */ /* 0x001fc80003f05070 */
[----:B------:R-:W-:-:S13]  /*08c0*/  ISETP.NE.AND.EX P0, PT, R19, RZ, PT, P0 ;  /* 0x000000ff1300720c */ /* 0x000fda0003f05300 */
[----:B-12---:R-:W-:Y:S05]  /*08d0*/  @!P0 BRA `(.L_x_6) ;  /* 0x0000000000288947 */ /* 0x006fea0003800000 */
[----:B------:R-:W0:Y:S02]  /*08e0*/  LDC R15, c[0x0][0x734] ;  /* 0x0001cd00ff0f7b82 */ /* 0x000e240000000800 */
[----:B0-----:R-:W-:-:S05]  /*08f0*/  IADD3 R15, P0, R2, R15, RZ ;  /* 0x0000000f020f7210 */ /* 0x001fca0007f1e0ff */
[----:B------:R-:W-:-:S04]  /*0900*/  IMAD.X R17, RZ, RZ, R3, P0 ;  /* 0x000000ffff117224 */ /* 0x000fc800000e0603 */
[----:B------:R-:W-:-:S04]  /*0910*/  IMAD.WIDE.U32 R10, R17, R18, RZ ;  /* 0x00000012110a7225 */ /* 0x000fc800078e00ff */
[----:B------:R-:W-:-:S04]  /*0920*/  IMAD.WIDE.U32 R12, P0, R15, R19, R10 ;  /* 0x000000130f0c7225 */ /* 0x000fc8000780000a */
[----:B------:R-:W-:-:S04]  /*0930*/  IMAD.WIDE.U32 R10, R15, R18, RZ ;  /* 0x000000120f0a7225 */ /* 0x000fc800078e00ff */
[----:B------:R-:W-:Y:S01]  /*0940*/  IMAD.X R15, RZ, RZ, RZ, P0 ;  /* 0x000000ffff0f7224 */ /* 0x000fe200000e06ff */
[----:B------:R-:W-:Y:S01]  /*0950*/  IADD3 RZ, P0, R11, R12, RZ ;  /* 0x0000000c0bff7210 */ /* 0x000fe20007f1e0ff */
[----:B------:R-:W-:-:S04]  /*0960*/  IMAD.MOV.U32 R14, RZ, RZ, R13 ;  /* 0x000000ffff0e7224 */ /* 0x000fc800078e000d */
[----:B------:R-:W-:-:S08]  /*0970*/  IMAD.WIDE.U32.X R10, R17, R19, R14, P0 ;  /* 0x00000013110a7225 */ /* 0x000fd000000e040e */
.L_x_6:
[-CC-:B------:R-:W-:Y:S01]  /*0980*/  SHF.R.U64 R25, R10, R6.reuse, R11.reuse ;  /* 0x000000060a197219 */ /* 0x180fe2000000120b */
[----:B------:R-:W0:Y:S01]  /*0990*/  LDC R14, c[0x0][0x718] ;  /* 0x0001c600ff0e7b82 */ /* 0x000e220000000800 */
[----:B------:R-:W-:Y:S01]  /*09a0*/  SHF.R.U32.HI R9, RZ, R6, R11 ;  /* 0x00000006ff097219 */ /* 0x000fe2000001160b */
[----:B------:R-:W-:Y:S01]  /*09b0*/  ULDC UR4, c[0x0][0x150] ;  /* 0x0000540000047ab9 */ /* 0x000fe20000000800 */
[----:B------:R-:W-:Y:S02]  /*09c0*/  IADD3 R13, P0, RZ, -R25, RZ ;  /* 0x80000019ff0d7210 */ /* 0x000fe40007f1e0ff */
[----:B------:R-:W-:-:S03]  /*09d0*/  I2FP.F32.U32 R6, R8 ;  /* 0x0000000800067245 */ /* 0x000fc60000201000 */
[----:B------:R-:W1:Y:S01]  /*09e0*/  LDC.64 R26, c[0x0][0x740] ;  /* 0x0001d000ff1a7b82 */ /* 0x000e620000000a00 */
[----:B------:R-:W-:Y:S02]  /*09f0*/  IMAD.X R15, RZ, RZ, ~R9, P0 ;  /* 0x000000ffff0f7224 */ /* 0x000fe400000e0e09 */
[----:B------:R-:W-:Y:S01]  /*0a00*/  FMUL R6, R6, UR4 ;  /* 0x0000000406067c20 */ /* 0x000fe20008400000 */
[----:B------:R-:W-:Y:S01]  /*0a10*/  IMAD.WIDE.U32 R10, R13, R20, R2 ;  /* 0x000000140d0a7225 */ /* 0x000fe200078e0002 */
[----:B------:R-:W-:-:S03]  /*0a20*/  ULDC UR4, c[0x0][0x154] ;  /* 0x0000550000047ab9 */ /* 0x000fc60000000800 */
[----:B------:R-:W-:Y:S01]  /*0a30*/  IMAD R12, R15, R20, RZ ;  /* 0x000000140f0c7224 */ /* 0x000fe200078e02ff */
[----:B------:R-:W2:Y:S01]  /*0a40*/  LDC R9, c[0x0][0x144] ;  /* 0x00005100ff097b82 */ /* 0x000ea20000000800 */
[----:B------:R-:W3:Y:S02]  /*0a50*/  F2I.U32.TRUNC.NTZ R6, R6 ;  /* 0x0000000600067305 */ /* 0x000ee4000020f000 */
[----:B------:R-:W-:-:S04]  /*0a60*/  IMAD R13, R13, R21, R12 ;  /* 0x000000150d0d7224 */ /* 0x000fc800078e020c */
[----:B------:R-:W-:Y:S01]  /*0a70*/  IMAD.IADD R11, R11, 0x1, R13 ;  /* 0x000000010b0b7824 */ /* 0x000fe200078e020d */
[----:B------:R-:W4:Y:S01]  /*0a80*/  LDC R16, c[0x0][0x708] ;  /* 0x0001c200ff107b82 */ /* 0x000f220000000800 */
[----:B------:R-:W-:-:S03]  /*0a90*/  IMAD.MOV.U32 R13, RZ, RZ, -0x1 ;  /* 0xffffffffff0d7424 */ /* 0x000fc600078e00ff */
[-CC-:B0-----:R-:W-:Y:S02]  /*0aa0*/  SHF.R.U64 R20, R10, R14.reuse, R11.reuse ;  /* 0x0000000e0a147219 */ /* 0x181fe4000000120b */
[----:B------:R-:W-:Y:S02]  /*0ab0*/  I2FP.F32.U32 R10, R7 ;  /* 0x00000007000a7245 */ /* 0x000fe40000201000 */
[----:B------:R-:W0:Y:S01]  /*0ac0*/  LDC R24, c[0x0][0x758] ;  /* 0x0001d600ff187b82 */ /* 0x000e220000000800 */
[----:B-1----:R-:W-:Y:S01]  /*0ad0*/  ISETP.NE.U32.AND P0, PT, R26, RZ, PT ;  /* 0x000000ff1a00720c */ /* 0x002fe20003f05070 */
[----:B---3--:R-:W-:Y:S01]  /*0ae0*/  IMAD.MOV R12, RZ, RZ, -R6 ;  /* 0x000000ffff0c7224 */ /* 0x008fe200078e0a06 */
[----:B------:R-:W-:Y:S01]  /*0af0*/  SHF.R.U32.HI R11, RZ, R14, R11 ;  /* 0x0000000eff0b7219 */ /* 0x000fe2000001160b */
[----:B------:R-:W-:Y:S01]  /*0b00*/  FMUL R10, R10, UR4 ;  /* 0x000000040a0a7c20 */ /* 0x000fe20008400000 */
[----:B------:R-:W-:-:S03]  /*0b10*/  ISETP.NE.AND.EX P0, PT, R27, RZ, PT, P0 ;  /* 0x000000ff1b00720c */ /* 0x000fc60003f05300 */
[----:B------:R-:W1:Y:S01]  /*0b20*/  LDC R18, c[0x0][0x148] ;  /* 0x00005200ff127b82 */ /* 0x000e620000000800 */
[----:B--2---:R-:W-:-:S07]  /*0b30*/  IMAD R6, R9, R12, R8 ;  /* 0x0000000c09067224 */ /* 0x004fce00078e0208 */
[----:B------:R-:W2:Y:S01]  /*0b40*/  LDC R22, c[0x0][0x700] ;  /* 0x0001c000ff167b82 */ /* 0x000ea20000000800 */
[-CC-:B----4-:R-:W-:Y:S02]  /*0b50*/  SHF.R.U64 R28, R20, R16.reuse, R11.reuse ;  /* 0x00000010141c7219 */ /* 0x190fe4000000120b */
[----:B------:R-:W-:Y:S01]  /*0b60*/  SHF.R.U32.HI R9, RZ, R16, R11 ;  /* 0x00000010ff097219 */ /* 0x000fe2000001160b */
[----:B------:R-:W-:Y:S01]  /*0b70*/  IMAD.MOV.U32 R11, RZ, RZ, 0x1 ;  /* 0x00000001ff0b7424 */ /* 0x000fe200078e00ff */
[----:B------:R3:W4:Y:S03]  /*0b80*/  F2I.U32.TRUNC.NTZ R16, R10 ;  /* 0x0000000a00107305 */ /* 0x000726000020f000 */
[----:B------:R-:W1:Y:S01]  /*0b90*/  LDC R19, c[0x0][0x748] ;  /* 0x0001d200ff137b82 */ /* 0x000e620000000800 */
[-C--:B0-----:R-:W-:Y:S02]  /*0ba0*/  SHF.L.U32 R8, R13, R24.reuse, RZ ;  /* 0x000000180d087219 */ /* 0x081fe400000006ff */
[----:B------:R-:W-:-:S02]  /*0bb0*/  SHF.R.U64 R30, R28, R24, R9 ;  /* 0x000000181c1e7219 */ /* 0x000fc40000001209 */
[----:B------:R-:W-:Y:S02]  /*0bc0*/  LOP3.LUT R15, RZ, R8, RZ, 0x33, !PT ;  /* 0x00000008ff0f7212 */ /* 0x000fe400078e33ff */
[-C--:B------:R-:W-:Y:S01]  /*0bd0*/  SHF.R.U32.HI R9, RZ, R24.reuse, R9 ;  /* 0x00000018ff097219 */ /* 0x080fe20000011609 */
[----:B------:R-:W0:Y:S01]  /*0be0*/  LDC R21, c[0x0][0x738] ;  /* 0x0001ce00ff157b82 */ /* 0x000e220000000800 */
[----:B------:R-:W-:Y:S01]  /*0bf0*/  SHF.L.U32 R14, R11, R24, RZ ;  /* 0x000000180b0e7219 */ /* 0x000fe200000006ff */
[----:B------:R-:W-:-:S06]  /*0c00*/  IMAD.MOV.U32 R8, RZ, RZ, R30 ;  /* 0x000000ffff087224 */ /* 0x000fcc00078e001e */
[----:B------:R-:W0:Y:S01]  /*0c10*/  LDC R23, c[0x0][0x710] ;  /* 0x0001c400ff177b82 */ /* 0x000e220000000800 */
[----:B---34-:R-:W-:Y:S05]  /*0c20*/  @!P0 BRA `(.L_x_7) ;  /* 0x0000000000288947 */ /* 0x018fea0003800000 */
[----:B------:R-:W3:Y:S02]  /*0c30*/  LDC R13, c[0x0][0x74c] ;  /* 0x0001d300ff0d7b82 */ /* 0x000ee40000000800 */
[----:B---3--:R-:W-:-:S05]  /*0c40*/  IADD3 R13, P0, R30, R13, RZ ;  /* 0x0000000d1e0d7210 */ /* 0x008fca0007f1e0ff */
        /* <DEDUP_REMOVED lines=8> */
.L_x_7:
[----:B-1----:R-:W-:Y:S01]  /*0cd0*/  SHF.R.U64 R8, R8, R19, R9 ;  /* 0x0000001308087219 */ /* 0x002fe20000001209 */
[----:B--2---:R-:W-:Y:S01]  /*0ce0*/  VIADD R9, R22, 0xffffffff ;  /* 0xffffffff16097836 */ /* 0x004fe20000000000 */
[----:B------:R-:W-:Y:S01]  /*0cf0*/  LOP3.LUT R15, R28, R15, RZ, 0xc0, !PT ;  /* 0x0000000f1c0f7212 */ /* 0x000fe200078ec0ff */
[----:B------:R-:W-:Y:S02]  /*0d00*/  IMAD.MOV R16, RZ, RZ, -R16 ;  /* 0x000000ffff107224 */ /* 0x000fe400078e0a10 */
[----:B------:R-:W-:Y:S01]  /*0d10*/  IMAD.MOV R10, RZ, RZ, -R8 ;  /* 0x000000ffff0a7224 */ /* 0x000fe200078e0a08 */
[----:B------:R-:W-:Y:S01]  /*0d20*/  LOP3.LUT R9, R20, R9, RZ, 0xc0, !PT ;  /* 0x0000000914097212 */ /* 0x000fe200078ec0ff */
[----:B------:R-:W-:Y:S02]  /*0d30*/  @P3 IMAD R6, R18, R16, R7 ;  /* 0x0000001012063224 */ /* 0x000fe400078e0207 */
[----:B------:R-:W-:Y:S02]  /*0d40*/  IMAD R15, R14, R8, R15 ;  /* 0x000000080e0f7224 */ /* 0x000fe400078e020f */
[----:B0-----:R-:W-:-:S02]  /*0d50*/  IMAD R7, R10, R21, R30 ;  /* 0x000000150a077224 */ /* 0x001fc400078e021e */
[----:B------:R-:W-:Y:S02]  /*0d60*/  IMAD R6, R15, R23, R6 ;  /* 0x000000170f067224 */ /* 0x000fe400078e0206 */
[----:B------:R-:W-:Y:S02]  /*0d70*/  IMAD R7, R7, R22, R9 ;  /* 0x0000001607077224 */ /* 0x000fe400078e0209 */
[----:B------:R-:W-:Y:S02]  /*0d80*/  IMAD.MOV.U32 R10, RZ, RZ, 0x1 ;  /* 0x00000001ff0a7424 */ /* 0x000fe400078e00ff */
[----:B------:R-:W-:Y:S01]  /*0d90*/  IMAD.MOV.U32 R11, RZ, RZ, R25 ;  /* 0x000000ffff0b7224 */ /* 0x000fe200078e0019 */
[----:B------:R-:W-:Y:S02]  /*0da0*/  SEL R16, R7, R6, !P3 ;  /* 0x0000000607107207 */ /* 0x000fe40005800000 */
[----:B------:R-:W-:-:S07]  /*0db0*/  SEL R12, R6, R7, !P3 ;  /* 0x00000007060c7207 */ /* 0x000fce0005800000 */
.L_x_5:
[----:B------:R-:W-:-:S08]  /*0dc0*/  NOP ;  /* 0x0000000000007918 */ /* 0x000fd00000000000 */
[----:B------:R-:W0:Y:S02]  /*0dd0*/  USETMAXREG.TRY_ALLOC.CTAPOOL UP0, 0xe8 ;  /* 0x000000e8000079c8 */ /* 0x000e240008000600 */
[----:B0-----:R-:W-:-:S13]  /*0de0*/  PLOP3.LUT P0, PT, PT, PT, UP0, 0x80, 0x0 ;  /* 0x000000000000781c */ /* 0x001fda0003f0f008 */
[----:B------:R-:W-:Y:S05]  /*0df0*/  @!P0 BRA `(.L_x_5) ;  /* 0xfffffffc00f08947 */ /* 0x000fea000383ffff */
[----:B------:R-:W-:Y:S01]  /*0e00*/  ULDC.64 UR4, c[0x0][0x698] ;  /* 0x0001a60000047ab9 */ /* 0x000fe20000000a00 */
[----:B------:R-:W-:Y:S01]  /*0e10*/  ULDC.64 UR14, c[0x0][0x208] ;  /* 0x00008200000e7ab9 */ /* 0x000fe20000000a00 */
[----:B------:R-:W-:-:S04]  /*0e20*/  ISETP.NE.U32.AND P0, PT, RZ, UR4, PT ;  /* 0x00000004ff007c0c */ /* 0x000fc8000bf05070 */
[----:B------:R-:W-:-:S13]  /*0e30*/  ISETP.NE.AND.EX P0, PT, RZ, UR5, PT, P0 ;  /* 0x00000005ff007c0c */ /* 0x000fda000bf05300 */
[----:B------:R-:W-:Y:S05]  /*0e40*/  @!P0 BRA `(.L_x_8) ;  /* 0x00000000001c8947 */ /* 0x000fea0003800000 */
[----:B------:R-:W0:Y:S02]  /*0e50*/  LDC.64 R6, c[0x0][0x698] ;  /* 0x0001a600ff067b82 */ /* 0x000e240000000a00 */
[----:B0-----:R-:W2:Y:S02]  /*0e60*/  LDG.E.64 R6, desc[UR14][R6.64] ;  /* 0x0000000e06067981 */ /* 0x001ea4000c1e1b00 */
[----:B--2---:R-:W-:-:S04]  /*0e70*/  ISETP.NE.U32.AND P0, PT, R6, RZ, PT ;  /* 0x000000ff0600720c */ /* 0x004fc80003f05070 */
[----:B------:R-:W-:-:S13]  /*0e80*/  ISETP.NE.AND.EX P0, PT, R7, RZ, PT, P0 ;  /* 0x000000ff0700720c */ /* 0x000fda0003f05300 */
[----:B------:R-:W-:Y:S05]  /*0e90*/  @!P0 BRA `(.L_x_8) ;  /* 0x0000000000088947 */ /* 0x000fea0003800000 */
[----:B------:R0:W5:Y:S01]  /*0ea0*/  LD.E R6, desc[UR14][R6.64] ;  /* 0x0000000e06067980 */ /* 0x000162000c101900 */
[----:B------:R-:W-:Y:S05]  /*0eb0*/  BRA `(.L_x_9) ;  /* 0x0000000000207947 */ /* 0x000fea0003800000 */
.L_x_8:
[----:B------:R-:W-:Y:S02]  /*0ec0*/  ULDC.64 UR4, c[0x0][0x688] ;  /* 0x0001a20000047ab9 */ /* 0x000fe40000000a00 */
[----:B------:R-:W-:-:S04]  /*0ed0*/  ISETP.NE.U32.AND P0, PT, RZ, UR4, PT ;  /* 0x00000004ff007c0c */ /* 0x000fc8000bf05070 */
[----:B------:R-:W-:-:S13]  /*0ee0*/  ISETP.NE.AND.EX P0, PT, RZ, UR5, PT, P0 ;  /* 0x00000005ff007c0c */ /* 0x000fda000bf05300 */
[----:B------:R-:W-:Y:S05]  /*0ef0*/  @!P0 BRA `(.L_x_10) ;  /* 0x00000000000c8947 */ /* 0x000fea0003800000 */
[----:B------:R-:W0:Y:S02]  /*0f00*/  LDC.64 R6, c[0x0][0x688] ;  /* 0x0001a200ff067b82 */ /* 0x000e240000000a00 */
[----:B0-----:R1:W5:Y:S01]  /*0f10*/  LDG.E R6, desc[UR14][R6.64] ;  /* 0x0000000e06067981 */ /* 0x001362000c1e1900 */
[----:B------:R-:W-:Y:S05]  /*0f20*/  BRA `(.L_x_9) ;  /* 0x0000000000047947 */ /* 0x000fea0003800000 */
.L_x_10:
[----:B------:R-:W2:Y:S02]  /*0f30*/  LDC R6, c[0x0][0x680] ;  /* 0x0001a000ff067b82 */ /* 0x000ea40000000800 */
.L_x_9:
[----:B------:R-:W-:Y:S02]  /*0f40*/  ULDC.64 UR4, c[0x0][0x6a0] ;  /* 0x0001a80000047ab9 */ /* 0x000fe40000000a00 */
[----:B------:R-:W-:-:S04]  /*0f50*/  ISETP.NE.U32.AND P0, PT, RZ, UR4, PT ;  /* 0x00000004ff007c0c */ /* 0x000fc8000bf05070 */
[----:B------:R-:W-:-:S13]  /*0f60*/  ISETP.NE.AND.EX P0, PT, RZ, UR5, PT, P0 ;  /* 0x00000005ff007c0c */ /* 0x000fda000bf05300 */
[----:B------:R-:W-:Y:S05]  /*0f70*/  @!P0 BRA `(.L_x_11) ;  /* 0x00000000001c8947 */ /* 0x000fea0003800000 */
[----:B------:R-:W3:Y:S02]  /*0f80*/  LDC.64 R8, c[0x0][0x6a0] ;  /* 0x0001a800ff087b82 */ /* 0x000ee40000000a00 */
[----:B---3--:R-:W3:Y:S02]  /*0f90*/  LDG.E.64 R8, desc[UR14][R8.64] ;  /* 0x0000000e08087981 */ /* 0x008ee4000c1e1b00 */
[----:B---3--:R-:W-:-:S04]  /*0fa0*/  ISETP.NE.U32.AND P0, PT, R8, RZ, PT ;  /* 0x000000ff0800720c */ /* 0x008fc80003f05070 */
[----:B------:R-:W-:-:S13]  /*0fb0*/  ISETP.NE.AND.EX P0, PT, R9, RZ, PT, P0 ;  /* 0x000000ff0900720c */ /* 0x000fda0003f05300 */
[----:B------:R-:W-:Y:S05]  /*0fc0*/  @!P0 BRA `(.L_x_11) ;  /* 0x0000000000088947 */ /* 0x000fea0003800000 */
[----:B------:R3:W5:Y:S01]  /*0fd0*/  LD.E R8, desc[UR14][R8.64] ;  /* 0x0000000e08087980 */ /* 0x000762000c101900 */
[----:B------:R-:W-:Y:S05]  /*0fe0*/  BRA `(.L_x_12) ;  /* 0x0000000000207947 */ /* 0x000fea0003800000 */
.L_x_11:
[----:B------:R-:W-:Y:S02]  /*0ff0*/  ULDC.64 UR4, c[0x0][0x690] ;  /* 0x0001a40000047ab9 */ /* 0x000fe40000000a00 */
[----:B------:R-:W-:-:S04]  /*1000*/  ISETP.NE.U32.AND P0, PT, RZ, UR4, PT ;  /* 0x00000004ff007c0c */ /* 0x000fc8000bf05070 */
[----:B------:R-:W-:-:S13]  /*1010*/  ISETP.NE.AND.EX P0, PT, RZ, UR5, PT, P0 ;  /* 0x00000005ff007c0c */ /* 0x000fda000bf05300 */
[----:B------:R-:W-:Y:S05]  /*1020*/  @!P0 BRA `(.L_x_13) ;  /* 0x00000000000c8947 */ /* 0x000fea0003800000 */
[----:B------:R-:W3:Y:S02]  /*1030*/  LDC.64 R8, c[0x0][0x690] ;  /* 0x0001a400ff087b82 */ /* 0x000ee40000000a00 */
[----:B---3--:R4:W5:Y:S01]  /*1040*/  LDG.E R8, desc[UR14][R8.64] ;  /* 0x0000000e08087981 */ /* 0x008962000c1e1900 */
[----:B------:R-:W-:Y:S05]  /*1050*/  BRA `(.L_x_12) ;  /* 0x0000000000047947 */ /* 0x000fea0003800000 */
.L_x_13:
[----:B------:R-:W3:Y:S02]  /*1060*/  LDC R8, c[0x0][0x684] ;  /* 0x0001a100ff087b82 */ /* 0x000ee40000000800 */
.L_x_12:
[----:B------:R-:W-:-:S13]  /*1070*/  LOP3.LUT P0, RZ, R10, 0xff, RZ, 0xc0, !PT ;  /* 0x000000ff0aff7812 */ /* 0x000fda000780c0ff */
[----:B------:R-:W-:Y:S05]  /*1080*/  @!P0 EXIT ;  /* 0x000000000000894d */ /* 0x000fea0003800000 */
[----:B------:R-:W-:Y:S01]  /*1090*/  ULDC UR4, c[0x0][0x28c] ;  /* 0x0000a30000047ab9 */ /* 0x000fe20000000800 */
[----:B------:R-:W-:Y:S01]  /*10a0*/  LOP3.LUT R92, R4, 0x1, RZ, 0xfc, !PT ;  /* 0x00000001045c7812 */ /* 0x000fe200078efcff */
[----:B------:R-:W-:-:S04]  /*10b0*/  UIADD3 UR4, UR4, 0x3f, URZ ;  /* 0x0000003f04047890 */ /* 0x000fc8000fffe03f */
[----:B------:R-:W-:-:S04]  /*10c0*/  USHF.R.S32.HI UR5, URZ, 0x1f, UR4 ;  /* 0x0000001f3f057899 */ /* 0x000fc80008011404 */
[----:B------:R-:W-:-:S03]  /*10d0*/  ULEA.HI UR5, UR5, UR4, URZ, 0x6 ;  /* 0x0000000405057291 */ /* 0x000fc6000f8f303f */
[----:B------:R-:W-:Y:S01]  /*10e0*/  UMOV UR4, URZ ;  /* 0x0000003f00047c82 */ /* 0x000fe20008000000 */
[----:B------:R-:W-:-:S03]  /*10f0*/  USHF.R.S32.HI UR6, URZ, 0x6, UR5 ;  /* 0x000000063f067899 */ /* 0x000fc60008011405 */
[----:B------:R-:W-:-:S09]  /*1100*/  UMOV UR5, URZ ;  /* 0x0000003f00057c82 */ /* 0x000fd20008000000 */
.L_x_150:
[----:B01----:R-:W-:Y:S02]  /*1110*/  LOP3.LUT R7, R0, 0x80, RZ, 0xc0, !PT ;  /* 0x0000008000077812 */ /* 0x003fe400078ec0ff */
[----:B------:R-:W-:Y:S02]  /*1120*/  CS2R R24, SRZ ;  /* 0x0000000000187805 */ /* 0x000fe4000001ff00 */
[----:B----4-:R-:W-:Y:S02]  /*1130*/  CS2R R26, SRZ ;  /* 0x00000000001a7805 */ /* 0x010fe4000001ff00 */
[----:B------:R-:W-:Y:S02]  /*1140*/  CS2R R28, SRZ ;  /* 0x00000000001c7805 */ /* 0x000fe4000001ff00 */
[----:B---34-:R-:W-:Y:S02]  /*1150*/  SHF.R.U32.HI R9, RZ, 0x7, R7 ;  /* 0x00000007ff097819 */ /* 0x018fe40000011607 */
[----:B------:R-:W-:-:S02]  /*1160*/  CS2R R30, SRZ ;  /* 0x00000000001e7805 */ /* 0x000fc4000001ff00 */
[----:B------:R-:W-:Y:S02]  /*1170*/  VIMNMX R7, RZ, UR6, PT ;  /* 0x00000006ff077c48 */ /* 0x000fe4000bfe0100 */
[----:B------:R-:W-:Y:S02]  /*1180*/  CS2R R32, SRZ ;  /* 0x0000000000207805 */ /* 0x000fe4000001ff00 */
[----:B------:R-:W-:Y:S02]  /*1190*/  CS2R R34, SRZ ;  /* 0x0000000000227805 */ /* 0x000fe4000001ff00 */
[----:B------:R-:W-:Y:S01]  /*11a0*/  CS2R R36, SRZ ;  /* 0x0000000000247805 */ /* 0x000fe2000001ff00 */
[----:B------:R-:W0:Y:S01]  /*11b0*/  SHFL.IDX PT, R9, R9, RZ, 0x1f ;  /* 0x00001fff09097589 */ /* 0x000e2200000e0000 */
[----:B------:R-:W-:Y:S02]  /*11c0*/  IADD3 R7, -R7, UR6, RZ ;  /* 0x0000000607077c10 */ /* 0x000fe4000fffe1ff */
[----:B------:R-:W-:-:S02]  /*11d0*/  CS2R R38, SRZ ;  /* 0x0000000000267805 */ /* 0x000fc4000001ff00 */
[----:B------:R-:W-:Y:S02]  /*11e0*/  CS2R R40, SRZ ;  /* 0x0000000000287805 */ /* 0x000fe4000001ff00 */
[----:B------:R-:W-:Y:S02]  /*11f0*/  CS2R R42, SRZ ;  /* 0x00000000002a7805 */ /* 0x000fe4000001ff00 */
[----:B------:R-:W-:Y:S02]  /*1200*/  ISETP.GE.AND P0, PT, R7, 0x1, PT ;  /* 0x000000010700780c */ /* 0x000fe40003f06270 */
[----:B------:R-:W-:Y:S02]  /*1210*/  CS2R R44, SRZ ;  /* 0x00000000002c7805 */ /* 0x000fe4000001ff00 */
[----:B------:R-:W-:Y:S02]  /*1220*/  CS2R R46, SRZ ;  /* 0x00000000002e7805 */ /* 0x000fe4000001ff00 */
[----:B------:R-:W-:-:S02]  /*1230*/  CS2R R48, SRZ ;  /* 0x0000000000307805 */ /* 0x000fc4000001ff00 */
[----:B------:R-:W-:Y:S02]  /*1240*/  CS2R R50, SRZ ;  /* 0x0000000000327805 */ /* 0x000fe4000001ff00 */
[----:B------:R-:W-:Y:S02]  /*1250*/  CS2R R52, SRZ ;  /* 0x0000000000347805 */ /* 0x000fe4000001ff00 */
[----:B------:R-:W-:Y:S02]  /*1260*/  CS2R R54, SRZ ;  /* 0x0000000000367805 */ /* 0x000fe4000001ff00 */
        /* <DEDUP_REMOVED lines=12> */
[----:B0-----:R-:W-:Y:S02]  /*1330*/  R2UR UR7, R9 ;  /* 0x00000000090772ca */ /* 0x001fe400000e0000 */
[----:B------:R-:W-:Y:S02]  /*1340*/  CS2R R80, SRZ ;  /* 0x0000000000507805 */ /* 0x000fe4000001ff00 */
[----:B------:R-:W-:-:S02]  /*1350*/  CS2R R82, SRZ ;  /* 0x0000000000527805 */ /* 0x000fc4000001ff00 */
[----:B------:R-:W-:Y:S02]  /*1360*/  CS2R R84, SRZ ;  /* 0x0000000000547805 */ /* 0x000fe4000001ff00 */
[----:B------:R-:W-:Y:S01]  /*1370*/  CS2R R86, SRZ ;  /* 0x0000000000567805 */ /* 0x000fe2000001ff00 */
[----:B--2--5:R-:W-:Y:S06]  /*1380*/  @!P0 BRA `(.L_x_14) ;  /* 0x0000000400148947 */ /* 0x024fec0003800000 */
[----:B------:R-:W0:Y:S01]  /*1390*/  S2UR UR10, SR_CgaCtaId ;  /* 0x00000000000a79c3 */ /* 0x000e220000008800 */
[----:B------:R-:W-:Y:S01]  /*13a0*/  ULEA.HI UR8, UR7, UR7, URZ, 0x1 ;  /* 0x0000000707087291 */ /* 0x000fe2000f8f083f */
[----:B------:R-:W-:Y:S01]  /*13b0*/  IMAD.U32 R15, RZ, RZ, UR4 ;  /* 0x00000004ff0f7e24 */ /* 0x000fe2000f8e00ff */
[----:B------:R-:W-:Y:S01]  /*13c0*/  UMOV UR9, 0x400 ;  /* 0x0000040000097882 */ /* 0x000fe20000000000 */
[----:B------:R-:W-:Y:S02]  /*13d0*/  UPLOP3.LUT UP0, UPT, UPT, UPT, UPT, 0x40, 0x0 ;  /* 0x000000000000789c */ /* 0x000fe40003f0e870 */
[----:B------:R-:W-:Y:S01]  /*13e0*/  ULOP3.LUT UR8, UR8, 0x1ffffe, URZ, 0xc0, !UPT ;  /* 0x001ffffe08087892 */ /* 0x000fe2000f8ec03f */
[----:B------:R-:W-:Y:S01]  /*13f0*/  UMOV UR12, UR5 ;  /* 0x00000005000c7c82 */ /* 0x000fe20008000000 */
[----:B------:R-:W-:Y:S02]  /*1400*/  UMOV UR13, UR5 ;  /* 0x00000005000d7c82 */ /* 0x000fe40008000000 */
[----:B------:R-:W-:-:S02]  /*1410*/  UIADD3 UR8, UR7, -UR8, URZ ;  /* 0x8000000807087290 */ /* 0x000fc4000fffe03f */
[----:B0-----:R-:W-:-:S04]  /*1420*/  ULEA UR16, UR10, UR9, 0x18 ;  /* 0x000000090a107291 */ /* 0x001fc8000f8ec03f */
[----:B------:R-:W-:-:S04]  /*1430*/  ULEA UR8, UR8, UR16, 0xb ;  /* 0x0000001008087291 */ /* 0x000fc8000f8e583f */
[----:B------:R-:W-:-:S04]  /*1440*/  UIADD3 UR8, UR8, 0x200, URZ ;  /* 0x0000020008087890 */ /* 0x000fc8000fffe03f */
[----:B------:R-:W-:-:S04]  /*1450*/  USHF.R.U32.HI UR8, URZ, 0x4, UR8 ;  /* 0x000000043f087899 */ /* 0x000fc80008011608 */
[----:B------:R-:W-:-:S12]  /*1460*/  ULOP3.LUT UR7, UR8, 0x3fff, URZ, 0xc0, !UPT ;  /* 0x00003fff08077892 */ /* 0x000fd8000f8ec03f */
.L_x_21:
[----:B------:R-:W-:-:S13]  /*1470*/  ISETP.NE.AND P1, PT, R92, 0x3, PT ;  /* 0x000000035c00780c */ /* 0x000fda0003f25270 */
[----:B01----:R-:W-:Y:S05]  /*1480*/  @!P1 BRA `(.L_x_15) ;  /* 0x0000000000049947 */ /* 0x003fea0003800000 */
[----:B------:R-:W-:Y:S01]  /*1490*/  BPT.TRAP 0x1 ;  /* 0x000000040000795c */ /* 0x000fe20000300000 */
.L_x_15:
[----:B------:R-:W-:Y:S01]  /*14a0*/  ULEA UR8, UR12, UR16, 0x3 ;  /* 0x000000100c087291 */ /* 0x000fe2000f8e183f */
[----:B------:R-:W-:-:S08]  /*14b0*/  SHF.L.U32 R13, R15, 0x1f, RZ ;  /* 0x0000001f0f0d7819 */ /* 0x000fd000000006ff */
[----:B------:R0:W1:Y:S01]  /*14c0*/  SYNCS.PHASECHK.TRANS64.TRYWAIT P0, [UR8], R13 ;  /* 0x0000000dff0075a7 */ /* 0x0000620008000148 */
[----:B------:R-:W-:Y:S05]  /*14d0*/  @!P1 BRA `(.L_x_16) ;  /* 0x0000000000049947 */ /* 0x000fea0003800000 */
[----:B------:R-:W-:Y:S01]  /*14e0*/  BPT.TRAP 0x1 ;  /* 0x000000040000795c */ /* 0x000fe20000300000 */
.L_x_16:
[C---:B------:R-:W-:Y:S02]  /*14f0*/  IMAD.SHL.U32 R9, R0.reuse, 0x20, RZ ;  /* 0x0000002000097824 */ /* 0x040fe400078e00ff */
[C---:B------:R-:W-:Y:S02]  /*1500*/  IMAD.SHL.U32 R10, R0.reuse, 0x200, RZ ;  /* 0x00000200000a7824 */ /* 0x040fe400078e00ff */
[----:B------:R-:W-:Y:S01]  /*1510*/  IMAD.SHL.U32 R14, R0, 0x10, RZ ;  /* 0x00000010000e7824 */ /* 0x000fe200078e00ff */
[----:B------:R-:W-:-:S04]  /*1520*/  LOP3.LUT R9, R9, 0x1c00, RZ, 0xc0, !PT ;  /* 0x00001c0009097812 */ /* 0x000fc800078ec0ff */
[----:B------:R-:W-:Y:S01]  /*1530*/  LOP3.LUT R9, R9, 0x200, R10, 0xf8, !PT ;  /* 0x0000020009097812 */ /* 0x000fe200078ef80a */
[----:B------:R-:W-:-:S03]  /*1540*/  IMAD.U32 R10, RZ, RZ, UR12 ;  /* 0x0000000cff0a7e24 */ /* 0x000fc6000f8e00ff */
[----:B------:R-:W-:-:S04]  /*1550*/  LOP3.LUT R9, R9, 0x1c0, R14, 0xf8, !PT ;  /* 0x000001c009097812 */ /* 0x000fc800078ef80e */
[----:B------:R-:W-:-:S04]  /*1560*/  LOP3.LUT R9, R9, 0x20, R14, 0xf8, !PT ;  /* 0x0000002009097812 */ /* 0x000fc800078ef80e */
[----:B------:R-:W-:-:S05]  /*1570*/  SHF.R.U32.HI R9, RZ, 0x3, R9 ;  /* 0x00000003ff097819 */ /* 0x000fca0000011609 */
[----:B------:R-:W-:Y:S01]  /*1580*/  IMAD R9, R10, 0x400, R9 ;  /* 0x000004000a097824 */ /* 0x000fe200078e0209 */
[----:B-1----:R-:W-:Y:S06]  /*1590*/  @P0 BRA `(.L_x_17) ;  /* 0x0000000000080947 */ /* 0x002fec0003800000 */
[----:B------:R-:W1:Y:S02]  /*15a0*/  SYNCS.PHASECHK.TRANS64.TRYWAIT P0, [UR8], R13 ;  /* 0x0000000dff0075a7 */ /* 0x000e640008000148 */
[----:B-1----:R-:W-:Y:S05]  /*15b0*/  @!P0 BRA `(.L_x_18) ;  /* 0x00000074000c8947 */ /* 0x002fea0003800000 */
.L_x_17:
[----:B------:R-:W3:Y:S01]  /*15c0*/  LDS R88, [R9+UR16+0x33200] ;  /* 0x0332001009587984 */ /* 0x000ee20008000800 */
[----:B------:R-:W-:Y:S02]  /*15d0*/  UIADD3 UR8, UR16, 0x11200, URZ ;  /* 0x0001120010087890 */ /* 0x000fe4000fffe03f */
[----:B------:R-:W-:Y:S02]  /*15e0*/  ULOP3.LUT UR9, UR7, 0x10000, URZ, 0xfc, !UPT ;  /* 0x0001000007097892 */ /* 0x000fe4000f8efc3f */
[----:B------:R-:W-:Y:S01]  /*15f0*/  USHF.R.U32.HI UR8, URZ, 0x4, UR8 ;  /* 0x000000043f087899 */ /* 0x000fe20008011608 */
[----:B------:R-:W-:-:S03]  /*1600*/  UMOV UR11, 0x80000020 ;  /* 0x80000020000b7882 */ /* 0x000fc60000000000 */
[----:B------:R-:W-:-:S04]  /*1610*/  ULOP3.LUT UR8, UR8, 0x3fff, URZ, 0xc0, !UPT ;  /* 0x00003fff08087892 */ /* 0x000fc8000f8ec03f */
[----:B------:R-:W-:Y:S02]  /*1620*/  ULOP3.LUT UR10, UR8, 0x10000, URZ, 0xfc, !UPT ;  /* 0x00010000080a7892 */ /* 0x000fe4000f8efc3f */
[----:B------:R-:W-:Y:S02]  /*1630*/  ULEA UR8, UR12, UR9, 0x8 ;  /* 0x000000090c087291 */ /* 0x000fe4000f8e403f */
[----:B------:R-:W-:Y:S01]  /*1640*/  ULEA UR10, UR12, UR10, 0x9 ;  /* 0x0000000a0c0a7291 */ /* 0x000fe2000f8e483f */
[----:B------:R-:W-:Y:S01]  /*1650*/  UMOV UR9, 0xc0000010 ;  /* 0xc000001000097882 */ /* 0x000fe20000000000 */
[----:B---3--:R-:W-:-:S07]  /*1660*/  WARPGROUP.ARRIVE ;  /* 0x00000000000079c5 */ /* 0x008fce0000000000 */
[----:B------:R-:W-:Y:S03]  /*1670*/  IGMMA.SP.64x128x64.S8.S8 R24, gdesc[UR8], R24, UP0, R88, gsb0 ;  /* 0x03805800081879f1 */ /* 0x000fe6000b841218 */
[----:B------:R-:W-:Y:S02]  /*1680*/  WARPGROUP.DEPBAR.LE gsb0, 0x0 ;  /* 0x00008000000079c5 */ /* 0x000fe40000010000 */
[----:B------:R-:W-:Y:S05]  /*1690*/  @!P1 BRA `(.L_x_19) ;  /* 0x0000000000049947 */ /* 0x000fea0003800000 */
[----:B------:R-:W-:Y:S01]  /*16a0*/  BPT.TRAP 0x1 ;  /* 0x000000040000795c */ /* 0x000fe20000300000 */
.L_x_19:
[----:B------:R-:W-:Y:S01]  /*16b0*/  ULEA UR8, UR13, UR16, 0x3 ;  /* 0x000000100d087291 */ /* 0x000fe2000f8e183f */
[----:B------:R-:W-:-:S03]  /*16c0*/  ISETP.GT.U32.AND P0, PT, R4, 0x1, PT ;  /* 0x000000010400780c */ /* 0x000fc60003f04070 */
[----:B------:R-:W-:-:S04]  /*16d0*/  UIADD3 UR8, UR8, 0x88, URZ ;  /* 0x0000008808087890 */ /* 0x000fc8000fffe03f */
[----:B------:R-:W-:-:S09]  /*16e0*/  UPRMT UR8, URZ, 0x654, UR8 ;  /* 0x000006543f087896 */ /* 0x000fd20008000008 */
[----:B------:R-:W-:Y:S01]  /*16f0*/  SYNCS.ARRIVE.TRANS64.RED.A1T0 RZ, [UR8], RZ ;  /* 0x000000ffffff79a7 */ /* 0x000fe20008100408 */
[----:B------:R-:W-:Y:S05]  /*1700*/  @P0 BRA `(.L_x_20) ;  /* 0x0000000000040947 */ /* 0x000fea0003800000 */
[----:B------:R-:W-:Y:S01]  /*1710*/  BPT.TRAP 0x1 ;  /* 0x000000040000795c */ /* 0x000fe20000300000 */
.L_x_20:
[----:B------:R-:W-:Y:S01]  /*1720*/  UIADD3 UR12, UR12, 0x1, URZ ;  /* 0x000000010c0c7890 */ /* 0x000fe2000fffe03f */
[C---:B------:R-:W-:Y:S01]  /*1730*/  ISETP.GT.AND P0, PT, R7.reuse, 0x1, PT ;  /* 0x000000010700780c */ /* 0x040fe20003f04270 */
[----:B------:R-:W-:Y:S01]  /*1740*/  UIADD3 UR13, UR13, 0x1, URZ ;  /* 0x000000010d0d7890 */ /* 0x000fe2000fffe03f */
[----:B------:R-:W-:Y:S01]  /*1750*/  VIADD R7, R7, 0xffffffff ;  /* 0xffffffff07077836 */ /* 0x000fe20000000000 */
[----:B------:R-:W-:Y:S02]  /*1760*/  UISETP.NE.AND UP0, UPT, UR12, 0x11, UPT ;  /* 0x000000110c00788c */ /* 0x000fe4000bf05270 */
[----:B------:R-:W-:Y:S02]  /*1770*/  UISETP.NE.AND UP1, UPT, UR13, 0x11, UPT ;  /* 0x000000110d00788c */ /* 0x000fe4000bf25270 */
[----:B------:R-:W-:Y:S02]  /*1780*/  USEL UR8, URZ, 0x1, UP0 ;  /* 0x000000013f087887 */ /* 0x000fe40008000000 */
[----:B------:R-:W-:-:S02]  /*1790*/  USEL UR12, UR12, URZ, UP0 ;  /* 0x0000003f0c0c7287 */ /* 0x000fc40008000000 */
[----:B------:R-:W-:Y:S02]  /*17a0*/  USEL UR13, UR13, URZ, UP1 ;  /* 0x0000003f0d0d7287 */ /* 0x000fe40008800000 */
[----:B------:R-:W-:Y:S01]  /*17b0*/  UPLOP3.LUT UP0, UPT, UPT, UPT, UPT, 0x80, 0x0 ;  /* 0x000000000000789c */ /* 0x000fe20003f0f070 */
[----:B------:R-:W-:Y:S01]  /*17c0*/  LOP3.LUT R15, R15, UR8, RZ, 0x3c, !PT ;  /* 0x000000080f0f7c12 */ /* 0x000fe2000f8e3cff */
[----:B------:R-:W-:Y:S09]  /*17d0*/  @P0 BRA `(.L_x_21) ;  /* 0xfffffffc00240947 */ /* 0x000ff2000383ffff */
.L_x_14:
[----:B------:R-:W3:Y:S01]  /*17e0*/  LDC R17, c[0x0][0x288] ;  /* 0x0000a200ff117b82 */ /* 0x000ee20000000800 */
[----:B------:R-:W-:Y:S01]  /*17f0*/  LOP3.LUT R7, R0, 0x60, RZ, 0xc0, !PT ;  /* 0x0000006000077812 */ /* 0x000fe200078ec0ff */
[----:B------:R-:W-:Y:S01]  /*1800*/  IMAD.SHL.U32 R18, R16, 0x80, RZ ;  /* 0x0000008010127824 */ /* 0x000fe200078e00ff */
[--C-:B------:R-:W-:Y:S01]  /*1810*/  SHF.R.U32.HI R9, RZ, 0x2, R0.reuse ;  /* 0x00000002ff097819 */ /* 0x100fe20000011600 */
[----:B------:R-:W-:Y:S01]  /*1820*/  UIADD3 UR5, UR6, UR5, URZ ;  /* 0x0000000506057290 */ /* 0x000fe2000fffe03f */
[----:B------:R-:W-:Y:S01]  /*1830*/  SHF.R.U32.HI R7, RZ, 0x5, R7 ;  /* 0x00000005ff077819 */ /* 0x000fe20000011607 */
[----:B------:R-:W-:Y:S01]  /*1840*/  ULDC UR12, c[0x0][0x284] ;  /* 0x0000a100000c7ab9 */ /* 0x000fe20000000800 */
[----:B-1----:R-:W-:Y:S01]  /*1850*/  LOP3.LUT R10, R9, 0x7, RZ, 0xc0, !PT ;  /* 0x00000007090a7812 */ /* 0x002fe200078ec0ff */
[----:B------:R-:W-:Y:S01]  /*1860*/  UISETP.GT.U32.AND UP0, UPT, UR5, 0x10, UPT ;  /* 0x000000100500788c */ /* 0x000fe2000bf04070 */
[----:B------:R-:W-:Y:S01]  /*1870*/  SHF.R.U32.HI R14, RZ, 0x1, R0 ;  /* 0x00000001ff0e7819 */ /* 0x000fe20000011600 */
[----:B------:R-:W-:Y:S01]  /*1880*/  IMAD.SHL.U32 R9, R7, 0x10, RZ ;  /* 0x0000001007097824 */ /* 0x000fe200078e00ff */
[----:B------:R-:W-:Y:S01]  /*1890*/  UISETP.GE.U32.AND UP1, UPT, UR6, 0x11, UPT ;  /* 0x000000110600788c */ /* 0x000fe2000bf26070 */
[----:B------:R-:W-:Y:S01]  /*18a0*/  SHF.R.S32.HI R20, RZ, 0x1f, R11 ;  /* 0x0000001fff147819 */ /* 0x000fe2000001140b */
[----:B------:R-:W-:Y:S01]  /*18b0*/  UISETP.LT.U32.AND UP0, UPT, UR6, 0x11, UP0 ;  /* 0x000000110600788c */ /* 0x000fe20008701070 */
[----:B------:R-:W-:-:S02]  /*18c0*/  WARPGROUP.DEPBAR.LE gsb0, 0x0 ;  /* 0x00008000000079c5 */ /* 0x000fc40000010000 */
[--C-:B------:R-:W-:Y:S01]  /*18d0*/  LOP3.LUT R9, R9, 0xfffffff0, R10.reuse, 0xe2, !PT ;  /* 0xfffffff009097812 */ /* 0x100fe200078ee20a */
[----:B------:R-:W-:Y:S01]  /*18e0*/  IMAD R10, R7, -0x10, -R10 ;  /* 0xfffffff0070a7824 */ /* 0x000fe200078e0a0a */
[----:B------:R-:W-:Y:S01]  /*18f0*/  LOP3.LUT R7, R5, 0x1, RZ, 0xc0, !PT ;  /* 0x0000000105077812 */ /* 0x000fe200078ec0ff */
[----:B------:R-:W-:Y:S01]  /*1900*/  ULDC.64 UR10, c[0x0][0x6d0] ;  /* 0x0001b400000a7ab9 */ /* 0x000fe20000000a00 */
[----:B------:R-:W-:Y:S01]  /*1910*/  LOP3.LUT R14, R9, 0x40, R14, 0xf8, !PT ;  /* 0x00000040090e7812 */ /* 0x000fe200078ef80e */
[----:B------:R-:W-:Y:S01]  /*1920*/  IMAD.SHL.U32 R9, R12, 0x80, RZ ;  /* 0x000000800c097824 */ /* 0x000fe200078e00ff */
[----:B------:R-:W-:Y:S01]  /*1930*/  UIMAD.WIDE.U32 UR8, UR5, -0xf0f0f0f, URZ ;  /* 0xf0f0f0f1050878a5 */ /* 0x000fe2000f8e003f */
[----:B------:R-:W-:Y:S01]  /*1940*/  IMAD R10, R7, -0x40, R10 ;  /* 0xffffffc0070a7824 */ /* 0x000fe200078e020a */
[----:B---3--:R-:W-:Y:S01]  /*1950*/  ISETP.GE.AND P0, PT, R18, R17, PT ;  /* 0x000000111200720c */ /* 0x008fe20003f06270 */
[----:B------:R-:W-:Y:S01]  /*1960*/  USEL UR7, URZ, 0x1, !UP0 ;  /* 0x000000013f077887 */ /* 0x000fe2000c000000 */
[----:B------:R-:W-:Y:S01]  /*1970*/  LOP3.LUT R14, R14, R9, RZ, 0xfc, !PT ;  /* 0x000000090e0e7212 */ /* 0x000fe200078efcff */
[----:B------:R-:W-:Y:S01]  /*1980*/  IMAD R12, R20, UR10, RZ ;  /* 0x0000000a140c7c24 */ /* 0x000fe2000f8e02ff */
[----:B------:R-:W-:Y:S01]  /*1990*/  ISETP.GE.OR P0, PT, R9, UR12, P0 ;  /* 0x0000000c09007c0c */ /* 0x000fe20008706670 */
[----:B------:R-:W-:Y:S01]  /*19a0*/  USHF.R.U32.HI UR8, URZ, 0x4, UR9 ;  /* 0x000000043f087899 */ /* 0x000fe20008011609 */
[----:B------:R-:W-:Y:S01]  /*19b0*/  LOP3.LUT R7, R0, 0x3, RZ, 0xc0, !PT ;  /* 0x0000000300077812 */ /* 0x000fe200078ec0ff */
[----:B------:R-:W-:Y:S01]  /*19c0*/  ULOP3.LUT UR4, UR4, UR7, URZ, 0x3c, !UPT ;  /* 0x0000000704047292 */ /* 0x000fe2000f8e3c3f */
[----:B------:R-:W-:Y:S01]  /*19d0*/  SHF.R.S32.HI R15, RZ, 0x1f, R14 ;  /* 0x0000001fff0f7819 */ /* 0x000fe2000001140e */
[----:B------:R-:W-:Y:S01]  /*19e0*/  IMAD R19, R11, UR11, R12 ;  /* 0x0000000b0b137c24 */ /* 0x000fe2000f8e020c */
[----:B------:R-:W-:Y:S01]  /*19f0*/  UIMAD UR5, UR8, -0x11, UR5 ;  /* 0xffffffef080578a4 */ /* 0x000fe2000f8e0205 */
[----:B------:R-:W-:Y:S01]  /*1a00*/  IMAD R17, R7, -0x2, R17 ;  /* 0xfffffffe07117824 */ /* 0x000fe200078e0211 */
[----:B------:R-:W-:Y:S01]  /*1a10*/  @UP1 ULOP3.LUT UR4, UR4, 0x1, UR8, 0x78, !UPT ;  /* 0x0000000104041892 */ /* 0x000fe2000f8e7808 */
[----:B0-----:R-:W-:Y:S01]  /*1a20*/  IMAD.WIDE.U32 R12, R11, UR10, R14 ;  /* 0x0000000a0b0c7c25 */ /* 0x001fe2000f8e000e */
[----:B------:R-:W-:-:S03]  /*1a30*/  IADD3 R7, -R9, UR12, R10 ;  /* 0x0000000c09077c10 */ /* 0x000fc6000fffe10a */
[----:B------:R-:W-:Y:S02]  /*1a40*/  IMAD.IADD R13, R13, 0x1, R19 ;  /* 0x000000010d0d7824 */ /* 0x000fe400078e0213 */
[----:B------:R-:W-:Y:S02]  /*1a50*/  IMAD.IADD R10, R17, 0x1, -R18 ;  /* 0x00000001110a7824 */ /* 0x000fe400078e0a12 */
[----:B------:R-:W-:Y:S01]  /*1a60*/  IMAD.MOV.U32 R9, RZ, RZ, -0x1 ;  /* 0xffffffffff097424 */ /* 0x000fe200078e00ff */
[----:B------:R-:W-:Y:S06]  /*1a70*/  @P0 BRA `(.L_x_22) ;  /* 0x0000004800a00947 */ /* 0x000fec0003800000 */
[----:B------:R-:W0:Y:S01]  /*1a80*/  LDC.64 R96, c[0x0][0x6c8] ;  /* 0x0001b200ff607b82 */ /* 0x000e220000000a00 */
[----:B------:R-:W-:Y:S01]  /*1a90*/  IMAD.WIDE R16, R16, 0x80, RZ ;  /* 0x0000008010107825 */ /* 0x000fe200078e02ff */
[----:B-----5:R-:W-:Y:S01]  /*1aa0*/  ISETP.NE.AND P1, PT, R8, RZ, PT ;  /* 0x000000ff0800720c */ /* 0x020fe20003f25270 */
[----:B------:R-:W-:Y:S01]  /*1ab0*/  BSSY B0, `(.L_x_22) ;  /* 0x00004a4000007945 */ /* 0x000fe20003800000 */
[----:B------:R-:W-:Y:S01]  /*1ac0*/  ISETP.GT.AND P0, PT, R10, RZ, PT ;  /* 0x000000ff0a00720c */ /* 0x000fe20003f04270 */
[----:B------:R-:W-:-:S03]  /*1ad0*/  IMAD.SHL.U32 R19, R0, 0x2, RZ ;  /* 0x0000000200137824 */ /* 0x000fc600078e00ff */
[----:B------:R-:W-:Y:S02]  /*1ae0*/  ISETP.GT.AND P5, PT, R7, RZ, P0 ;  /* 0x000000ff0700720c */ /* 0x000fe400007a4270 */
[----:B------:R-:W-:Y:S01]  /*1af0*/  LOP3.LUT R99, R16, 0x6, R19, 0xf8, !PT ;  /* 0x0000000610637812 */ /* 0x000fe200078ef813 */
[----:B0-----:R-:W-:-:S04]  /*1b00*/  IMAD R18, R17, R96, RZ ;  /* 0x0000006011127224 */ /* 0x001fc800078e02ff */
[----:B------:R-:W-:-:S04]  /*1b10*/  IMAD.WIDE.U32 R22, R99, R96, R12 ;  /* 0x0000006063167225 */ /* 0x000fc800078e000c */
[----:B------:R-:W-:-:S04]  /*1b20*/  IMAD R13, R99, R97, R18 ;  /* 0x00000061630d7224 */ /* 0x000fc800078e0212 */
[----:B------:R-:W-:Y:S01]  /*1b30*/  IMAD.IADD R21, R23, 0x1, R13 ;  /* 0x0000000117157824 */ /* 0x000fe200078e020d */
[----:B------:R-:W-:Y:S06]  /*1b40*/  @!P1 BRA `(.L_x_23) ;  /* 0x0000003000ec9947 */ /* 0x000fec0003800000 */
[----:B------:R-:W-:Y:S01]  /*1b50*/  ULDC.64 UR8, c[0x0][0x6b8] ;  /* 0x0001ae0000087ab9 */ /* 0x000fe20000000a00 */
[----:B------:R-:W-:Y:S01]  /*1b60*/  ULDC.64 UR12, c[0x0][0x6b0] ;  /* 0x0001ac00000c7ab9 */ /* 0x000fe20000000a00 */
[----:B------:R-:W-:Y:S01]  /*1b70*/  IMAD R12, R20, UR8, RZ ;  /* 0x00000008140c7c24 */ /* 0x000fe2000f8e02ff */
[----:B------:R-:W-:Y:S01]  /*1b80*/  ULDC.64 UR16, c[0x0][0x6a8] ;  /* 0x0001aa0000107ab9 */ /* 0x000fe20000000a00 */
[----:B------:R-:W-:Y:S01]  /*1b90*/  IMAD R16, R17, UR12, RZ ;  /* 0x0000000c11107c24 */ /* 0x000fe2000f8e02ff */
[----:B------:R-:W-:Y:S01]  /*1ba0*/  ULDC.64 UR10, c[0x0][0x6c0] ;  /* 0x0001b000000a7ab9 */ /* 0x000fe20000000a00 */
[----:B------:R-:W-:-:S04]  /*1bb0*/  IMAD.WIDE.U32 R88, R11, UR8, R14 ;  /* 0x000000080b587c25 */ /* 0x000fc8000f8e000e */
[----:B------:R-:W-:Y:S02]  /*1bc0*/  IMAD R93, R11, UR9, R12 ;  /* 0x000000090b5d7c24 */ /* 0x000fe4000f8e020c */
[----:B------:R-:W-:Y:S02]  /*1bd0*/  IMAD R95, R99, UR13, R16 ;  /* 0x0000000d635f7c24 */ /* 0x000fe4000f8e0210 */
[----:B------:R-:W-:Y:S02]  /*1be0*/  IMAD.IADD R17, R89, 0x1, R93 ;  /* 0x0000000159117824 */ /* 0x000fe400078e025d */
[----:B------:R-:W-:-:S04]  /*1bf0*/  IMAD.MOV.U32 R16, RZ, RZ, R88 ;  /* 0x000000ffff107224 */ /* 0x000fc800078e0058 */
[----:B------:R-:W-:-:S04]  /*1c00*/  IMAD.WIDE.U32 R12, R99, UR12, R16 ;  /* 0x0000000c630c7c25 */ /* 0x000fc8000f8e0010 */
[----:B------:R-:W-:Y:S01]  /*1c10*/  IMAD.IADD R13, R13, 0x1, R95 ;  /* 0x000000010d0d7824 */ /* 0x000fe200078e025f */
[----:B------:R-:W-:-:S04]  /*1c20*/  LEA R18, P1, R12, UR16, 0x2 ;  /* 0x000000100c127c11 */ /* 0x000fc8000f8210ff */
[----:B------:R-:W-:Y:S02]  /*1c30*/  LEA.HI.X R19, R12, UR17, R13, 0x2, P1 ;  /* 0x000000110c137c11 */ /* 0x000fe400088f140d */
[----:B------:R-:W0:Y:S03]  /*1c40*/  LDC.64 R12, c[0x0][0x6b0] ;  /* 0x0001ac00ff0c7b82 */ /* 0x000e260000000a00 */
[----:B------:R-:W3:Y:S01]  /*1c50*/  @P5 LDG.E.LTC128B R23, desc[UR14][R18.64] ;  /* 0x0000000e12175981 */ /* 0x000ee2000c1e1920 */
[C---:B------:R-:W-:Y:S01]  /*1c60*/  LEA R20, P1, R22.reuse, UR10, 0x2 ;  /* 0x0000000a16147c11 */ /* 0x040fe2000f8210ff */
[----:B------:R-:W-:Y:S01]  /*1c70*/  BSSY B1, `(.L_x_24) ;  /* 0x0000016000017945 */ /* 0x000fe20003800000 */
[----:B------:R-:W-:Y:S02]  /*1c80*/  ISETP.GT.AND P0, PT, R7, 0x8, P0 ;  /* 0x000000080700780c */ /* 0x000fe40000704270 */
[----:B------:R-:W-:-:S02]  /*1c90*/  LEA.HI.X R21, R22, UR11, R21, 0x2, P1 ;  /* 0x0000000b16157c11 */ /* 0x000fc400088f1415 */
[----:B------:R-:W-:Y:S02]  /*1ca0*/  ISETP.GT.AND P1, PT, R10, 0x1, PT ;  /* 0x000000010a00780c */ /* 0x000fe40003f24270 */
[----:B------:R-:W-:Y:S01]  /*1cb0*/  LEA R22, P6, R96, R20, 0x2 ;  /* 0x0000001460167211 */ /* 0x000fe200078c10ff */
[----:B0-----:R-:W-:-:S04]  /*1cc0*/  IMAD.WIDE.U32 R90, R99, UR12, R12 ;  /* 0x0000000c635a7c25 */ /* 0x001fc8000f8e000c */
[----:B------:R-:W-:-:S04]  /*1cd0*/  IMAD.WIDE.U32 R12, R99, UR12, R14 ;  /* 0x0000000c630c7c25 */ /* 0x000fc8000f8e000e */
[C---:B------:R-:W-:Y:S02]  /*1ce0*/  IMAD.IADD R99, R95.reuse, 0x1, R91 ;  /* 0x000000015f637824 */ /* 0x040fe400078e025b */
[----:B------:R-:W-:Y:S02]  /*1cf0*/  IMAD.IADD R13, R95, 0x1, R13 ;  /* 0x000000015f0d7824 */ /* 0x000fe400078e020d */
[----:B------:R-:W-:-:S04]  /*1d00*/  IMAD.WIDE.U32 R12, R11, UR8, R12 ;  /* 0x000000080b0c7c25 */ /* 0x000fc8000f8e000c */
[----:B---3--:R-:W-:Y:S02]  /*1d10*/  IMAD R89, R23, R8, RZ ;  /* 0x0000000817597224 */ /* 0x008fe400078e02ff */
[----:B------:R-:W-:Y:S02]  /*1d20*/  IMAD.MOV.U32 R91, RZ, RZ, R23 ;  /* 0x000000ffff5b7224 */ /* 0x000fe400078e0017 */
[----:B--2---:R-:W-:Y:S01]  /*1d30*/  IMAD R101, R24, R6, R89 ;  /* 0x0000000618657224 */ /* 0x004fe200078e0259 */
[-C--:B------:R-:W-:Y:S02]  /*1d40*/  IADD3 R89, P2, R88, R90.reuse, RZ ;  /* 0x0000005a58597210 */ /* 0x080fe40007f5e0ff */
[----:B------:R-:W-:Y:S02]  /*1d50*/  IADD3 R88, P4, R14, R90, RZ ;  /* 0x0000005a0e587210 */ /* 0x000fe40007f9e0ff */
[----:B------:R0:W-:Y:S01]  /*1d60*/  @P5 STG.E desc[UR14][R20.64], R101 ;  /* 0x0000006514005986 */ /* 0x0001e2000c10190e */
[----:B------:R-:W-:Y:S01]  /*1d70*/  ISETP.GT.AND P5, PT, R7, RZ, P1 ;  /* 0x000000ff0700720c */ /* 0x000fe20000fa4270 */
[----:B------:R-:W-:Y:S01]  /*1d80*/  IMAD.X R24, R99, 0x1, R17, P2 ;  /* 0x0000000163187824 */ /* 0x000fe200010e0611 */
[----:B------:R-:W-:-:S04]  /*1d90*/  LEA R16, P2, R89, UR16, 0x2 ;  /* 0x0000001059107c11 */ /* 0x000fc8000f8410ff */
[----:B------:R-:W-:-:S07]  /*1da0*/  LEA.HI.X R17, R89, UR17, R24, 0x2, P2 ;  /* 0x0000001159117c11 */ /* 0x000fce00090f1418 */
[----:B0-----:R-:W-:Y:S05]  /*1db0*/  @!P5 BRA `(.L_x_25) ;  /* 0x000000000004d947 */ /* 0x001fea0003800000 */
[----:B------:R0:W5:Y:S02]  /*1dc0*/  LDG.E.LTC128B R91, desc[UR14][R16.64] ;  /* 0x0000000e105b7981 */ /* 0x000164000c1e1920 */
.L_x_25:
[----:B------:R-:W-:Y:S05]  /*1dd0*/  BSYNC B1 ;  /* 0x0000000000017941 */ /* 0x000fea0003800000 */
.L_x_24:
[----:B-----5:R-:W-:Y:S01]  /*1de0*/  IMAD R14, R91, R8, RZ ;  /* 0x000000085b0e7224 */ /* 0x020fe200078e02ff */
[----:B------:R-:W-:Y:S01]  /*1df0*/  LEA.HI.X R23, R96, R21, R97, 0x2, P6 ;  /* 0x0000001560177211 */ /* 0x000fe200030f1461 */
[----:B------:R-:W-:Y:S01]  /*1e00*/  IMAD.IADD R13, R93, 0x1, R13 ;  /* 0x000000015d0d7824 */ /* 0x000fe200078e020d */
[C---:B------:R-:W-:Y:S01]  /*1e10*/  LEA R24, P2, R12.reuse, UR16, 0x2 ;  /* 0x000000100c187c11 */ /* 0x040fe2000f8410ff */
[----:B------:R-:W-:Y:S01]  /*1e20*/  IMAD R95, R25, R6, R14 ;  /* 0x00000006195f7224 */ /* 0x000fe200078e020e */
[----:B------:R-:W-:Y:S01]  /*1e30*/  BSSY B1, `(.L_x_26) ;  /* 0x0000006000017945 */ /* 0x000fe20003800000 */
[----:B------:R-:W-:Y:S01]  /*1e40*/  IMAD.X R89, R15, 0x1, R99, P4 ;  /* 0x000000010f597824 */ /* 0x000fe200020e0663 */
[----:B------:R-:W-:Y:S02]  /*1e50*/  LEA.HI.X R25, R12, UR17, R13, 0x2, P2 ;  /* 0x000000110c197c11 */ /* 0x000fe400090f140d */
[----:B------:R1:W-:Y:S01]  /*1e60*/  @P5 STG.E desc[UR14][R22.64], R95 ;  /* 0x0000005f16005986 */ /* 0x0003e2000c10190e */
[----:B------:R-:W-:Y:S06]  /*1e70*/  @!P0 BRA `(.L_x_27) ;  /* 0x0000000000048947 */ /* 0x000fec0003800000 */
[----:B------:R2:W5:Y:S02]  /*1e80*/  LDG.E.LTC128B R91, desc[UR14][R24.64+0x20] ;  /* 0x0000200e185b7981 */ /* 0x000564000c1e1920 */
.L_x_27:
[----:B------:R-:W-:Y:S05]  /*1e90*/  BSYNC B1 ;  /* 0x0000000000017941 */ /* 0x000fea0003800000 */
.L_x_26:
[----:B------:R-:W-:Y:S01]  /*1ea0*/  IMAD.WIDE.U32 R12, R11, UR8, R88 ;  /* 0x000000080b0c7c25 */ /* 0x000fe2000f8e0058 */
[----:B------:R-:W-:Y:S01]  /*1eb0*/  ISETP.GT.AND P1, PT, R7, 0x8, P1 ;  /* 0x000000080700780c */ /* 0x000fe20000f24270 */
[----:B------:R-:W-:Y:S01]  /*1ec0*/  USHF.L.U64.HI UR10, UR12, 0x5, UR13 ;  /* 0x000000050c0a7899 */ /* 0x000fe2000801020d */
[----:B------:R-:W-:Y:S01]  /*1ed0*/  ISETP.GT.AND P2, PT, R10, 0x8, PT ;  /* 0x000000080a00780c */ /* 0x000fe20003f44270 */
[----:B-----5:R-:W-:Y:S01]  /*1ee0*/  IMAD R15, R91, R8, RZ ;  /* 0x000000085b0f7224 */ /* 0x020fe200078e02ff */
[----:B------:R-:W-:Y:S01]  /*1ef0*/  LEA R14, P5, R12, UR16, 0x2 ;  /* 0x000000100c0e7c11 */ /* 0x000fe2000f8a10ff */
[----:B------:R-:W-:Y:S01]  /*1f00*/  IMAD.IADD R11, R93, 0x1, R13 ;  /* 0x000000015d0b7824 */ /* 0x000fe200078e020d */
[----:B------:R-:W-:Y:S01]  /*1f10*/  USHF.L.U32 UR9, UR12, 0x5, URZ ;  /* 0x000000050c097899 */ /* 0x000fe2000800063f */
[----:B--2---:R-:W-:Y:S01]  /*1f20*/  IMAD R25, R26, R6, R15 ;  /* 0x000000061a197224 */ /* 0x004fe200078e020f */
[----:B------:R-:W-:Y:S01]  /*1f30*/  BSSY B1, `(.L_x_28) ;  /* 0x0000008000017945 */ /* 0x000fe20003800000 */
[----:B------:R-:W-:Y:S01]  /*1f40*/  @P0 IMAD.MOV.U32 R13, RZ, RZ, R21 ;  /* 0x000000ffff0d0224 */ /* 0x000fe200078e0015 */
[----:B------:R-:W-:Y:S01]  /*1f50*/  LEA.HI.X R15, R12, UR17, R11, 0x2, P5 ;  /* 0x000000110c0f7c11 */ /* 0x000fe2000a8f140b */
[----:B------:R-:W-:Y:S01]  /*1f60*/  @P0 IMAD.MOV.U32 R12, RZ, RZ, R20 ;  /* 0x000000ffff0c0224 */ /* 0x000fe200078e0014 */
[----:B------:R-:W-:-:S04]  /*1f70*/  ISETP.GT.AND P4, PT, R7, RZ, P2 ;  /* 0x000000ff0700720c */ /* 0x000fc80001784270 */
[----:B------:R2:W-:Y:S01]  /*1f80*/  @P0 STG.E desc[UR14][R12.64+0x20], R25 ;  /* 0x000020190c000986 */ /* 0x0005e2000c10190e */
[----:B------:R-:W-:Y:S08]  /*1f90*/  @!P1 BRA `(.L_x_29) ;  /* 0x0000000000049947 */ /* 0x000ff00003800000 */
[----:B------:R3:W5:Y:S02]  /*1fa0*/  LDG.E.LTC128B R91, desc[UR14][R14.64+0x20] ;  /* 0x0000200e0e5b7981 */ /* 0x000764000c1e1920 */
.L_x_29:
[----:B------:R-:W-:Y:S05]  /*1fb0*/  BSYNC B1 ;  /* 0x0000000000017941 */ /* 0x000fea0003800000 */
.L_x_28:
[----:B-----5:R-:W-:Y:S01]  /*1fc0*/  IMAD R11, R91, R8, RZ ;  /* 0x000000085b0b7224 */ /* 0x020fe200078e02ff */
[----:B------:R-:W-:Y:S01]  /*1fd0*/  IADD3 R24, P0, R18, UR9, RZ ;  /* 0x0000000912187c10 */ /* 0x000fe2000ff1e0ff */
[----:B------:R-:W-:Y:S02]  /*1fe0*/  IMAD.MOV.U32 R93, RZ, RZ, R91 ;  /* 0x000000ffff5d7224 */ /* 0x000fe400078e005b */
[----:B-1----:R-:W-:Y:S01]  /*1ff0*/  IMAD R95, R27, R6, R11 ;  /* 0x000000061b5f7224 */ /* 0x002fe200078e020b */
[----:B--2---:R-:W-:Y:S01]  /*2000*/  IADD3.X R25, R19, UR10, RZ, P0, !PT ;  /* 0x0000000a13197c10 */ /* 0x004fe200087fe4ff */
[----:B---3--:R-:W-:Y:S02]  /*2010*/  @P1 IMAD.MOV.U32 R14, RZ, RZ, R22 ;  /* 0x000000ffff0e1224 */ /* 0x008fe400078e0016 */
[----:B------:R-:W-:-:S05]  /*2020*/  @P1 IMAD.MOV.U32 R15, RZ, RZ, R23 ;  /* 0x000000ffff0f1224 */ /* 0x000fca00078e0017 */
[----:B------:R1:W-:Y:S04]  /*2030*/  @P1 STG.E desc[UR14][R14.64+0x20], R95 ;  /* 0x0000205f0e001986 */ /* 0x0003e8000c10190e */
[----:B------:R-:W2:Y:S01]  /*2040*/  @P4 LDG.E.LTC128B R93, desc[UR14][R24.64] ;  /* 0x0000000e185d4981 */ /* 0x000ea2000c1e1920 */
[C---:B------:R-:W-:Y:S01]  /*2050*/  IMAD.SHL.U32 R12, R96.reuse, 0x20, RZ ;  /* 0x00000020600c7824 */ /* 0x040fe200078e00ff */
[----:B------:R-:W-:Y:S01]  /*2060*/  SHF.L.U64.HI R11, R96, 0x5, R97 ;  /* 0x00000005600b7819 */ /* 0x000fe20000010261 */
[----:B------:R-:W-:Y:S01]  /*2070*/  BSSY B1, `(.L_x_30) ;  /* 0x000000c000017945 */ /* 0x000fe20003800000 */
[----:B------:R-:W-:Y:S02]  /*2080*/  ISETP.GT.AND P0, PT, R10, 0x9, PT ;  /* 0x000000090a00780c */ /* 0x000fe40003f04270 */
[----:B------:R-:W-:-:S02]  /*2090*/  IADD3 R26, P5, R12, R20, RZ ;  /* 0x000000140c1a7210 */ /* 0x000fc40007fbe0ff */
[----:B------:R-:W-:-:S03]  /*20a0*/  ISETP.GT.AND P1, PT, R7, RZ, P0 ;  /* 0x000000ff0700720c */ /* 0x000fc60000724270 */
[----:B------:R-:W-:Y:S01]  /*20b0*/  IMAD.X R27, R11, 0x1, R21, P5 ;  /* 0x000000010b1b7824 */ /* 0x000fe200028e0615 */
[----:B------:R-:W-:-:S04]  /*20c0*/  IADD3 R88, P5, R16, UR9, RZ ;  /* 0x0000000910587c10 */ /* 0x000fc8000ffbe0ff */
[----:B------:R-:W-:Y:S01]  /*20d0*/  IADD3.X R89, R17, UR10, RZ, P5, !PT ;  /* 0x0000000a11597c10 */ /* 0x000fe2000affe4ff */
[----:B--2---:R-:W-:-:S04]  /*20e0*/  IMAD R13, R93, R8, RZ ;  /* 0x000000085d0d7224 */ /* 0x004fc800078e02ff */
[----:B------:R-:W-:-:S05]  /*20f0*/  IMAD R13, R28, R6, R13 ;  /* 0x000000061c0d7224 */ /* 0x000fca00078e020d */
[----:B------:R1:W-:Y:S01]  /*2100*/  @P4 STG.E desc[UR14][R26.64], R13 ;  /* 0x0000000d1a004986 */ /* 0x0003e2000c10190e */
[----:B------:R-:W-:Y:S05]  /*2110*/  @!P1 BRA `(.L_x_31) ;  /* 0x0000000000049947 */ /* 0x000fea0003800000 */
[----:B------:R2:W5:Y:S02]  /*2120*/  LDG.E.LTC128B R93, desc[UR14][R88.64] ;  /* 0x0000000e585d7981 */ /* 0x000564000c1e1920 */
.L_x_31:
[----:B------:R-:W-:Y:S05]  /*2130*/  BSYNC B1 ;  /* 0x0000000000017941 */ /* 0x000fea0003800000 */
.L_x_30:
[----:B------:R-:W-:Y:S01]  /*2140*/  UIADD3 UR7, UP0, UR9, 0x20, URZ ;  /* 0x0000002009077890 */ /* 0x000fe2000ff1e03f */
[----:B------:R-:W-:Y:S01]  /*2150*/  ISETP.GT.AND P2, PT, R7, 0x8, P2 ;  /* 0x000000080700780c */ /* 0x000fe20001744270 */
[----:B-1---5:R-:W-:Y:S01]  /*2160*/  IMAD R13, R93, R8, RZ ;  /* 0x000000085d0d7224 */ /* 0x022fe200078e02ff */
[----:B------:R-:W-:Y:S01]  /*2170*/  IADD3 R90, P4, R12, R22, RZ ;  /* 0x000000160c5a7210 */ /* 0x000fe20007f9e0ff */
[----:B------:R-:W-:Y:S02]  /*2180*/  UIADD3.X UR8, URZ, UR10, URZ, UP0, !UPT ;  /* 0x0000000a3f087290 */ /* 0x000fe400087fe43f */
[----:B------:R-:W-:Y:S01]  /*2190*/  IADD3 R18, P5, R18, UR7, RZ ;  /* 0x0000000712127c10 */ /* 0x000fe2000ffbe0ff */
[----:B------:R-:W-:Y:S02]  /*21a0*/  IMAD R29, R29, R6, R13 ;  /* 0x000000061d1d7224 */ /* 0x000fe400078e020d */
[----:B------:R-:W-:Y:S01]  /*21b0*/  IMAD.X R91, R11, 0x1, R23, P4 ;  /* 0x000000010b5b7824 */ /* 0x000fe200020e0617 */
[----:B------:R-:W-:-:S04]  /*21c0*/  IADD3.X R19, R19, UR8, RZ, P5, !PT ;  /* 0x0000000813137c10 */ /* 0x000fc8000affe4ff */
[----:B------:R1:W-:Y:S04]  /*21d0*/  @P1 STG.E desc[UR14][R90.64], R29 ;  /* 0x0000001d5a001986 */ /* 0x0003e8000c10190e */
[----:B------:R-:W3:Y:S01]  /*21e0*/  @P2 LDG.E.LTC128B R93, desc[UR14][R18.64] ;  /* 0x0000000e125d2981 */ /* 0x000ee2000c1e1920 */
[----:B------:R-:W-:Y:S01]  /*21f0*/  IADD3 R14, P1, R12, 0x20, RZ ;  /* 0x000000200c0e7810 */ /* 0x000fe20007f3e0ff */
[----:B------:R-:W-:Y:S01]  /*2200*/  BSSY B1, `(.L_x_32) ;  /* 0x000000c000017945 */ /* 0x000fe20003800000 */
[----:B------:R-:W-:Y:S02]  /*2210*/  ISETP.GT.AND P4, PT, R7, 0x8, P0 ;  /* 0x000000080700780c */ /* 0x000fe40000784270 */
[----:B------:R-:W-:Y:S01]  /*2220*/  IADD3 R20, P5, R14, R20, RZ ;  /* 0x000000140e147210 */ /* 0x000fe20007fbe0ff */
[----:B------:R-:W-:Y:S01]  /*2230*/  IMAD.X R13, RZ, RZ, R11, P1 ;  /* 0x000000ffff0d7224 */ /* 0x000fe200008e060b */
[----:B0-----:R-:W-:-:S03]  /*2240*/  IADD3 R16, P0, R16, UR7, RZ ;  /* 0x0000000710107c10 */ /* 0x001fc6000ff1e0ff */
[----:B------:R-:W-:Y:S01]  /*2250*/  IMAD.X R21, R13, 0x1, R21, P5 ;  /* 0x000000010d157824 */ /* 0x000fe200028e0615 */
[----:B------:R-:W-:Y:S01]  /*2260*/  IADD3.X R17, R17, UR8, RZ, P0, !PT ;  /* 0x0000000811117c10 */ /* 0x000fe200087fe4ff */
[----:B---3--:R-:W-:-:S04]  /*2270*/  IMAD R15, R93, R8, RZ ;  /* 0x000000085d0f7224 */ /* 0x008fc800078e02ff */
[----:B------:R-:W-:-:S05]  /*2280*/  IMAD R15, R30, R6, R15 ;  /* 0x000000061e0f7224 */ /* 0x000fca00078e020f */
[----:B------:R1:W-:Y:S01]  /*2290*/  @P2 STG.E desc[UR14][R20.64], R15 ;  /* 0x0000000f14002986 */ /* 0x0003e2000c10190e */
[----:B------:R-:W-:Y:S05]  /*22a0*/  @!P4 BRA `(.L_x_33) ;  /* 0x000000000004c947 */ /* 0x000fea0003800000 */
[----:B------:R0:W5:Y:S02]  /*22b0*/  LDG.E.LTC128B R93, desc[UR14][R16.64] ;  /* 0x0000000e105d7981 */ /* 0x000164000c1e1920 */
.L_x_33:
[----:B------:R-:W-:Y:S05]  /*22c0*/  BSYNC B1 ;  /* 0x0000000000017941 */ /* 0x000fea0003800000 */
.L_x_32:
[----:B0-----:R-:W-:Y:S01]  /*22d0*/  IADD3 R16, P2, R14, R22, RZ ;  /* 0x000000160e107210 */ /* 0x001fe20007f5e0ff */
[----:B-1---5:R-:W-:Y:S01]  /*22e0*/  IMAD R15, R93, R8, RZ ;  /* 0x000000085d0f7224 */ /* 0x022fe200078e02ff */
[C---:B------:R-:W-:Y:S01]  /*22f0*/  ISETP.GT.AND P1, PT, R10.reuse, 0x10, PT ;  /* 0x000000100a00780c */ /* 0x040fe20003f24270 */
[----:B------:R-:W-:Y:S01]  /*2300*/  BSSY B1, `(.L_x_34) ;  /* 0x000000b000017945 */ /* 0x000fe20003800000 */
[----:B------:R-:W-:Y:S01]  /*2310*/  ISETP.GT.AND P0, PT, R10, 0x11, PT ;  /* 0x000000110a00780c */ /* 0x000fe20003f04270 */
[----:B------:R-:W-:Y:S01]  /*2320*/  IMAD R15, R31, R6, R15 ;  /* 0x000000061f0f7224 */ /* 0x000fe200078e020f */
[----:B------:R-:W-:Y:S01]  /*2330*/  ISETP.GT.AND P5, PT, R7, RZ, P1 ;  /* 0x000000ff0700720c */ /* 0x000fe20000fa4270 */
[----:B------:R-:W-:Y:S01]  /*2340*/  IMAD.X R17, R13, 0x1, R23, P2 ;  /* 0x000000010d117824 */ /* 0x000fe200010e0617 */
[----:B------:R-:W-:Y:S02]  /*2350*/  IADD3 R18, P2, R24, UR9, RZ ;  /* 0x0000000918127c10 */ /* 0x000fe4000ff5e0ff */
[----:B------:R-:W-:-:S02]  /*2360*/  IADD3 R20, P6, R26, R12, RZ ;  /* 0x0000000c1a147210 */ /* 0x000fc40007fde0ff */
[----:B------:R0:W-:Y:S01]  /*2370*/  @P4 STG.E desc[UR14][R16.64], R15 ;  /* 0x0000000f10004986 */ /* 0x0001e2000c10190e */
[----:B------:R-:W-:-:S06]  /*2380*/  IADD3.X R19, R25, UR10, RZ, P2, !PT ;  /* 0x0000000a19137c10 */ /* 0x000fcc00097fe4ff */
[----:B------:R-:W-:Y:S05]  /*2390*/  @!P5 BRA `(.L_x_35) ;  /* 0x000000000004d947 */ /* 0x000fea0003800000 */
[----:B------:R1:W5:Y:S02]  /*23a0*/  LDG.E.LTC128B R93, desc[UR14][R18.64] ;  /* 0x0000000e125d7981 */ /* 0x000364000c1e1920 */
.L_x_35:
[----:B------:R-:W-:Y:S05]  /*23b0*/  BSYNC B1 ;  /* 0x0000000000017941 */ /* 0x000fea0003800000 */
.L_x_34:
[----:B0----5:R-:W-:Y:S01]  /*23c0*/  IMAD R15, R93, R8, RZ ;  /* 0x000000085d0f7224 */ /* 0x021fe200078e02ff */
[----:B------:R-:W-:Y:S01]  /*23d0*/  ISETP.GT.AND P2, PT, R7, RZ, P0 ;  /* 0x000000ff0700720c */ /* 0x000fe20000744270 */
[----:B------:R-:W-:Y:S01]  /*23e0*/  IMAD.X R21, R27, 0x1, R11, P6 ;  /* 0x000000011b157824 */ /* 0x000fe200030e060b */
[----:B------:R-:W-:Y:S01]  /*23f0*/  IADD3 R16, P6, R88, UR9, RZ ;  /* 0x0000000958107c10 */ /* 0x000fe2000ffde0ff */
[----:B------:R-:W-:Y:S01]  /*2400*/  IMAD R15, R32, R6, R15 ;  /* 0x00000006200f7224 */ /* 0x000fe200078e020f */
[----:B------:R-:W-:Y:S01]  /*2410*/  BSSY B1, `(.L_x_36) ;  /* 0x0000006000017945 */ /* 0x000fe20003800000 */
[----:B------:R-:W-:Y:S02]  /*2420*/  IADD3 R22, P4, R90, R12, RZ ;  /* 0x0000000c5a167210 */ /* 0x000fe40007f9e0ff */
[----:B------:R-:W-:Y:S01]  /*2430*/  IADD3.X R17, R89, UR10, RZ, P6, !PT ;  /* 0x0000000a59117c10 */ /* 0x000fe2000b7fe4ff */
[----:B------:R0:W-:Y:S05]  /*2440*/  @P5 STG.E desc[UR14][R20.64], R15 ;  /* 0x0000000f14005986 */ /* 0x0001ea000c10190e */
[----:B------:R-:W-:Y:S05]  /*2450*/  @!P2 BRA `(.L_x_37) ;  /* 0x000000000004a947 */ /* 0x000fea0003800000 */
[----:B------:R3:W5:Y:S02]  /*2460*/  LDG.E.LTC128B R93, desc[UR14][R16.64] ;  /* 0x0000000e105d7981 */ /* 0x000764000c1e1920 */
.L_x_37:
[----:B------:R-:W-:Y:S05]  /*2470*/  BSYNC B1 ;  /* 0x0000000000017941 */ /* 0x000fea0003800000 */
.L_x_36:
[----:B0----5:R-:W-:Y:S01]  /*2480*/  IMAD R15, R93, R8, RZ ;  /* 0x000000085d0f7224 */ /* 0x021fe200078e02ff */
[----:B------:R-:W-:Y:S01]  /*2490*/  ISETP.GT.AND P1, PT, R7, 0x8, P1 ;  /* 0x000000080700780c */ /* 0x000fe20000f24270 */
        /* <DEDUP_REMOVED lines=9> */
.L_x_39:
[----:B------:R-:W-:Y:S05]  /*2530*/  BSYNC B1 ;  /* 0x0000000000017941 */ /* 0x000fea0003800000 */
.L_x_38:
[----:B0----5:R-:W-:Y:S01]  /*2540*/  IMAD R15, R93, R8, RZ ;  /* 0x000000085d0f7224 */ /* 0x021fe200078e02ff */
[----:B------:R-:W-:Y:S01]  /*2550*/  ISETP.GT.AND P2, PT, R7, 0x8, P0 ;  /* 0x000000080700780c */ /* 0x000fe20000744270 */
[----:B------:R-:W-:Y:S01]  /*2560*/  IMAD.X R29, R13, 0x1, R27, P5 ;  /* 0x000000010d1d7824 */ /* 0x000fe200028e061b */
[----:B----4-:R-:W-:Y:S01]  /*2570*/  IADD3 R24, P0, R88, UR7, RZ ;  /* 0x0000000758187c10 */ /* 0x010fe2000ff1e0ff */
[----:B------:R-:W-:Y:S01]  /*2580*/  IMAD R15, R34, R6, R15 ;  /* 0x00000006220f7224 */ /* 0x000fe200078e020f */
[----:B------:R-:W-:Y:S02]  /*2590*/  BSSY B1, `(.L_x_40) ;  /* 0x0000005000017945 */ /* 0x000fe40003800000 */
[----:B------:R-:W-:Y:S02]  /*25a0*/  IADD3.X R25, R89, UR8, RZ, P0, !PT ;  /* 0x0000000859197c10 */ /* 0x000fe400087fe4ff */
[----:B------:R0:W-:Y:S05]  /*25b0*/  @P1 STG.E desc[UR14][R28.64], R15 ;  /* 0x0000000f1c001986 */ /* 0x0001ea000c10190e */
[----:B------:R-:W-:Y:S05]  /*25c0*/  @!P2 BRA `(.L_x_41) ;  /* 0x000000000004a947 */ /* 0x000fea0003800000 */
[----:B------:R4:W5:Y:S02]  /*25d0*/  LDG.E.LTC128B R93, desc[UR14][R24.64] ;  /* 0x0000000e185d7981 */ /* 0x000964000c1e1920 */
.L_x_41:
[----:B------:R-:W-:Y:S05]  /*25e0*/  BSYNC B1 ;  /* 0x0000000000017941 */ /* 0x000fea0003800000 */
.L_x_40:
[----:B----4-:R-:W-:Y:S01]  /*25f0*/  IADD3 R24, P5, R14, R90, RZ ;  /* 0x0000005a0e187210 */ /* 0x010fe20007fbe0ff */
[----:B0----5:R-:W-:Y:S01]  /*2600*/  IMAD R15, R93, R8, RZ ;  /* 0x000000085d0f7224 */ /* 0x021fe200078e02ff */
[----:B------:R-:W-:Y:S01]  /*2610*/  ISETP.GT.AND P1, PT, R10, 0x18, PT ;  /* 0x000000180a00780c */ /* 0x000fe20003f24270 */
[----:B------:R-:W-:Y:S01]  /*2620*/  BSSY B1, `(.L_x_42) ;  /* 0x000000b000017945 */ /* 0x000fe20003800000 */
[----:B------:R-:W-:Y:S01]  /*2630*/  IADD3 R26, P6, R18, UR9, RZ ;  /* 0x00000009121a7c10 */ /* 0x000fe2000ffde0ff */
[----:B------:R-:W-:Y:S01]  /*2640*/  IMAD R15, R35, R6, R15 ;  /* 0x00000006230f7224 */ /* 0x000fe200078e020f */
[----:B------:R-:W-:Y:S01]  /*2650*/  ISETP.GT.AND P4, PT, R7, RZ, P1 ;  /* 0x000000ff0700720c */ /* 0x000fe20000f84270 */
[----:B------:R-:W-:Y:S01]  /*2660*/  IMAD.X R25, R13, 0x1, R91, P5 ;  /* 0x000000010d197824 */ /* 0x000fe200028e065b */
[----:B------:R-:W-:Y:S02]  /*2670*/  ISETP.GT.AND P0, PT, R10, 0x19, PT ;  /* 0x000000190a00780c */ /* 0x000fe40003f04270 */
[----:B------:R-:W-:-:S02]  /*2680*/  IADD3 R28, P5, R20, R12, RZ ;  /* 0x0000000c141c7210 */ /* 0x000fc40007fbe0ff */
[----:B------:R0:W-:Y:S01]  /*2690*/  @P2 STG.E desc[UR14][R24.64], R15 ;  /* 0x0000000f18002986 */ /* 0x0001e2000c10190e */
[----:B------:R-:W-:-:S06]  /*26a0*/  IADD3.X R27, R19, UR10, RZ, P6, !PT ;  /* 0x0000000a131b7c10 */ /* 0x000fcc000b7fe4ff */
[----:B------:R-:W-:Y:S05]  /*26b0*/  @!P4 BRA `(.L_x_43) ;  /* 0x000000000004c947 */ /* 0x000fea0003800000 */
[----:B------:R4:W5:Y:S02]  /*26c0*/  LDG.E.LTC128B R93, desc[UR14][R26.64] ;  /* 0x0000000e1a5d7981 */ /* 0x000964000c1e1920 */
.L_x_43:
[----:B------:R-:W-:Y:S05]  /*26d0*/  BSYNC B1 ;  /* 0x0000000000017941 */ /* 0x000fea0003800000 */
.L_x_42:
        /* <DEDUP_REMOVED lines=11> */
.L_x_45:
[----:B------:R-:W-:Y:S05]  /*2790*/  BSYNC B1 ;  /* 0x0000000000017941 */ /* 0x000fea0003800000 */
.L_x_44:
[----:B0----5:R-:W-:Y:S01]  /*27a0*/  IMAD R15, R93, R8, RZ ;  /* 0x000000085d0f7224 */ /* 0x021fe200078e02ff */
[----:B------:R-:W-:Y:S01]  /*27b0*/  ISETP.GT.AND P1, PT, R7, 0x8, P1 ;  /* 0x000000080700780c */ /* 0x000fe20000f24270 */
[----:B------:R-:W-:Y:S01]  /*27c0*/  IMAD.X R31, R23, 0x1, R11, P5 ;  /* 0x00000001171f7824 */ /* 0x000fe200028e060b */
[----:B-1----:R-:W-:Y:S01]  /*27d0*/  IADD3 R18, P4, R18, UR7, RZ ;  /* 0x0000000712127c10 */ /* 0x002fe2000ff9e0ff */
[----:B------:R-:W-:Y:S01]  /*27e0*/  IMAD R15, R37, R6, R15 ;  /* 0x00000006250f7224 */ /* 0x000fe200078e020f */
[----:B------:R-:W-:Y:S01]  /*27f0*/  BSSY B1, `(.L_x_46) ;  /* 0x0000006000017945 */ /* 0x000fe20003800000 */
[----:B------:R-:W-:Y:S02]  /*2800*/  IADD3 R32, P5, R20, R14, RZ ;  /* 0x0000000e14207210 */ /* 0x000fe40007fbe0ff */
[----:B------:R-:W-:Y:S01]  /*2810*/  IADD3.X R19, R19, UR8, RZ, P4, !PT ;  /* 0x0000000813137c10 */ /* 0x000fe2000a7fe4ff */
[----:B------:R0:W-:Y:S05]  /*2820*/  @P2 STG.E desc[UR14][R30.64], R15 ;  /* 0x0000000f1e002986 */ /* 0x0001ea000c10190e */
[----:B------:R-:W-:Y:S05]  /*2830*/  @!P1 BRA `(.L_x_47) ;  /* 0x0000000000049947 */ /* 0x000fea0003800000 */
[----:B------:R1:W5:Y:S02]  /*2840*/  LDG.E.LTC128B R93, desc[UR14][R18.64] ;  /* 0x0000000e125d7981 */ /* 0x000364000c1e1920 */
.L_x_47:
[----:B------:R-:W-:Y:S05]  /*2850*/  BSYNC B1 ;  /* 0x0000000000017941 */ /* 0x000fea0003800000 */
.L_x_46:
[----:B0----5:R-:W-:Y:S01]  /*2860*/  IMAD R15, R93, R8, RZ ;  /* 0x000000085d0f7224 */ /* 0x021fe200078e02ff */
[----:B------:R-:W-:Y:S01]  /*2870*/  ISETP.GT.AND P2, PT, R7, 0x8, P0 ;  /* 0x000000080700780c */ /* 0x000fe20000744270 */
[----:B------:R-:W-:Y:S01]  /*2880*/  IMAD.X R33, R21, 0x1, R13, P5 ;  /* 0x0000000115217824 */ /* 0x000fe200028e060d */
[----:B---3--:R-:W-:Y:S01]  /*2890*/  IADD3 R16, P0, R16, UR7, RZ ;  /* 0x0000000710107c10 */ /* 0x008fe2000ff1e0ff */
[----:B------:R-:W-:Y:S01]  /*28a0*/  IMAD R15, R38, R6, R15 ;  /* 0x00000006260f7224 */ /* 0x000fe200078e020f */
[----:B------:R-:W-:Y:S02]  /*28b0*/  BSSY B1, `(.L_x_48) ;  /* 0x0000005000017945 */ /* 0x000fe40003800000 */
[----:B------:R-:W-:Y:S02]  /*28c0*/  IADD3.X R17, R17, UR8, RZ, P0, !PT ;  /* 0x0000000811117c10 */ /* 0x000fe400087fe4ff */
[----:B------:R0:W-:Y:S05]  /*28d0*/  @P1 STG.E desc[UR14][R32.64], R15 ;  /* 0x0000000f20001986 */ /* 0x0001ea000c10190e */
[----:B------:R-:W-:Y:S05]  /*28e0*/  @!P2 BRA `(.L_x_49) ;  /* 0x000000000004a947 */ /* 0x000fea0003800000 */
[----:B------:R3:W5:Y:S02]  /*28f0*/  LDG.E.LTC128B R93, desc[UR14][R16.64] ;  /* 0x0000000e105d7981 */ /* 0x000764000c1e1920 */
.L_x_49:
[----:B------:R-:W-:Y:S05]  /*2900*/  BSYNC B1 ;  /* 0x0000000000017941 */ /* 0x000fea0003800000 */
.L_x_48:
[----:B---3--:R-:W-:Y:S01]  /*2910*/  IADD3 R16, P5, R22, R14, RZ ;  /* 0x0000000e16107210 */ /* 0x008fe20007fbe0ff */
[----:B0----5:R-:W-:Y:S01]  /*2920*/  IMAD R15, R93, R8, RZ ;  /* 0x000000085d0f7224 */ /* 0x021fe200078e02ff */
[----:B------:R-:W-:Y:S01]  /*2930*/  ISETP.GT.AND P1, PT, R10, 0x20, PT ;  /* 0x000000200a00780c */ /* 0x000fe20003f24270 */
[----:B------:R-:W-:Y:S01]  /*2940*/  BSSY B1, `(.L_x_50) ;  /* 0x000000b000017945 */ /* 0x000fe20003800000 */
[----:B-1----:R-:W-:Y:S01]  /*2950*/  IADD3 R18, P6, R26, UR9, RZ ;  /* 0x000000091a127c10 */ /* 0x002fe2000ffde0ff */
        /* <DEDUP_REMOVED lines=9> */
.L_x_51:
[----:B------:R-:W-:Y:S05]  /*29f0*/  BSYNC B1 ;  /* 0x0000000000017941 */ /* 0x000fea0003800000 */
.L_x_50:
        /* <DEDUP_REMOVED lines=11> */
.L_x_53:
[----:B------:R-:W-:Y:S05]  /*2ab0*/  BSYNC B1 ;  /* 0x0000000000017941 */ /* 0x000fea0003800000 */
.L_x_52:
[----:B0----5:R-:W-:Y:S01]  /*2ac0*/  IMAD R15, R93, R8, RZ ;  /* 0x000000085d0f7224 */ /* 0x021fe200078e02ff */
[----:B------:R-:W-:Y:S01]  /*2ad0*/  ISETP.GT.AND P1, PT, R7, 0x8, P1 ;  /* 0x000000080700780c */ /* 0x000fe20000f24270 */
[----:B------:R-:W-:Y:S01]  /*2ae0*/  IMAD.X R23, R31, 0x1, R11, P5 ;  /* 0x000000011f177824 */ /* 0x000fe200028e060b */
[----:B----4-:R-:W-:Y:S01]  /*2af0*/  IADD3 R26, P4, R26, UR7, RZ ;  /* 0x000000071a1a7c10 */ /* 0x010fe2000ff9e0ff */
[----:B------:R-:W-:Y:S01]  /*2b00*/  IMAD R15, R41, R6, R15 ;  /* 0x00000006290f7224 */ /* 0x000fe200078e020f */
[----:B------:R-:W-:Y:S01]  /*2b10*/  BSSY B1, `(.L_x_54) ;  /* 0x0000006000017945 */ /* 0x000fe20003800000 */
[----:B------:R-:W-:Y:S02]  /*2b20*/  IADD3 R32, P5, R28, R14, RZ ;  /* 0x0000000e1c207210 */ /* 0x000fe40007fbe0ff */
[----:B------:R-:W-:Y:S01]  /*2b30*/  IADD3.X R27, R27, UR8, RZ, P4, !PT ;  /* 0x000000081b1b7c10 */ /* 0x000fe2000a7fe4ff */
[----:B------:R0:W-:Y:S05]  /*2b40*/  @P2 STG.E desc[UR14][R22.64], R15 ;  /* 0x0000000f16002986 */ /* 0x0001ea000c10190e */
[----:B------:R-:W-:Y:S05]  /*2b50*/  @!P1 BRA `(.L_x_55) ;  /* 0x0000000000049947 */ /* 0x000fea0003800000 */
[----:B------:R4:W5:Y:S02]  /*2b60*/  LDG.E.LTC128B R93, desc[UR14][R26.64] ;  /* 0x0000000e1a5d7981 */ /* 0x000964000c1e1920 */
.L_x_55:
[----:B------:R-:W-:Y:S05]  /*2b70*/  BSYNC B1 ;  /* 0x0000000000017941 */ /* 0x000fea0003800000 */
.L_x_54:
[----:B0----5:R-:W-:Y:S01]  /*2b80*/  IMAD R15, R93, R8, RZ ;  /* 0x000000085d0f7224 */ /* 0x021fe200078e02ff */
[----:B------:R-:W-:Y:S01]  /*2b90*/  ISETP.GT.AND P2, PT, R7, 0x8, P0 ;  /* 0x000000080700780c */ /* 0x000fe20000744270 */
[----:B------:R-:W-:Y:S01]  /*2ba0*/  IMAD.X R33, R29, 0x1, R13, P5 ;  /* 0x000000011d217824 */ /* 0x000fe200028e060d */
[----:B------:R-:W-:Y:S01]  /*2bb0*/  IADD3 R24, P0, R24, UR7, RZ ;  /* 0x0000000718187c10 */ /* 0x000fe2000ff1e0ff */
[----:B------:R-:W-:Y:S01]  /*2bc0*/  IMAD R15, R42, R6, R15 ;  /* 0x000000062a0f7224 */ /* 0x000fe200078e020f */
[----:B------:R-:W-:Y:S02]  /*2bd0*/  BSSY B1, `(.L_x_56) ;  /* 0x0000005000017945 */ /* 0x000fe40003800000 */
[----:B------:R-:W-:Y:S02]  /*2be0*/  IADD3.X R25, R25, UR8, RZ, P0, !PT ;  /* 0x0000000819197c10 */ /* 0x000fe400087fe4ff */
[----:B------:R0:W-:Y:S05]  /*2bf0*/  @P1 STG.E desc[UR14][R32.64], R15 ;  /* 0x0000000f20001986 */ /* 0x0001ea000c10190e */
[----:B------:R-:W-:Y:S05]  /*2c00*/  @!P2 BRA `(.L_x_57) ;  /* 0x000000000004a947 */ /* 0x000fea0003800000 */
[----:B------:R0:W5:Y:S02]  /*2c10*/  LDG.E.LTC128B R93, desc[UR14][R24.64] ;  /* 0x0000000e185d7981 */ /* 0x000164000c1e1920 */
.L_x_57:
[----:B------:R-:W-:Y:S05]  /*2c20*/  BSYNC B1 ;  /* 0x0000000000017941 */ /* 0x000fea0003800000 */
.L_x_56:
[----:B0-----:R-:W-:Y:S01]  /*2c30*/  IADD3 R24, P5, R30, R14, RZ ;  /* 0x0000000e1e187210 */ /* 0x001fe20007fbe0ff */
[----:B-----5:R-:W-:Y:S01]  /*2c40*/  IMAD R15, R93, R8, RZ ;  /* 0x000000085d0f7224 */ /* 0x020fe200078e02ff */
[----:B------:R-:W-:Y:S01]  /*2c50*/  ISETP.GT.AND P1, PT, R10, 0x28, PT ;  /* 0x000000280a00780c */ /* 0x000fe20003f24270 */
[----:B------:R-:W-:Y:S01]  /*2c60*/  BSSY B1, `(.L_x_58) ;  /* 0x000000b000017945 */ /* 0x000fe20003800000 */
[----:B----4-:R-:W-:Y:S01]  /*2c70*/  IADD3 R26, P6, R18, UR9, RZ ;  /* 0x00000009121a7c10 */ /* 0x010fe2000ffde0ff */
        /* <DEDUP_REMOVED lines=9> */
.L_x_59:
[----:B------:R-:W-:Y:S05]  /*2d10*/  BSYNC B1 ;  /* 0x0000000000017941 */ /* 0x000fea0003800000 */
.L_x_58:
        /* <DEDUP_REMOVED lines=11> */
.L_x_61:
[----:B------:R-:W-:Y:S05]  /*2dd0*/  BSYNC B1 ;  /* 0x0000000000017941 */ /* 0x000fea0003800000 */
.L_x_60:
        /* <DEDUP_REMOVED lines=11> */
.L_x_63:
[----:B------:R-:W-:Y:S05]  /*2e90*/  BSYNC B1 ;  /* 0x0000000000017941 */ /* 0x000fea0003800000 */
.L_x_62:
        /* <DEDUP_REMOVED lines=10> */
.L_x_65:
[----:B------:R-:W-:Y:S05]  /*2f40*/  BSYNC B1 ;  /* 0x0000000000017941 */ /* 0x000fea0003800000 */
.L_x_64:
        /* <DEDUP_REMOVED lines=14> */
.L_x_67:
[----:B------:R-:W-:Y:S05]  /*3030*/  BSYNC B1 ;  /* 0x0000000000017941 */ /* 0x000fea0003800000 */
.L_x_66:
        /* <DEDUP_REMOVED lines=11> */
.L_x_69:
[----:B------:R-:W-:Y:S05]  /*30f0*/  BSYNC B1 ;  /* 0x0000000000017941 */ /* 0x000fea0003800000 */
.L_x_68:
        /* <DEDUP_REMOVED lines=11> */
.L_x_71:
[----:B------:R-:W-:Y:S05]  /*31b0*/  BSYNC B1 ;  /* 0x0000000000017941 */ /* 0x000fea0003800000 */
.L_x_70:
        /* <DEDUP_REMOVED lines=10> */
.L_x_73:
[----:B------:R-:W-:Y:S05]  /*3260*/  BSYNC B1 ;  /* 0x0000000000017941 */ /* 0x000fea0003800000 */
.L_x_72:
        /* <DEDUP_REMOVED lines=14> */
.L_x_75:
[----:B------:R-:W-:Y:S05]  /*3350*/  BSYNC B1 ;  /* 0x0000000000017941 */ /* 0x000fea0003800000 */
.L_x_74:
        /* <DEDUP_REMOVED lines=11> */
.L_x_77:
[----:B------:R-:W-:Y:S05]  /*3410*/  BSYNC B1 ;  /* 0x0000000000017941 */ /* 0x000fea0003800000 */
.L_x_76:
        /* <DEDUP_REMOVED lines=11> */
.L_x_79:
[----:B------:R-:W-:Y:S05]  /*34d0*/  BSYNC B1 ;  /* 0x0000000000017941 */ /* 0x000fea0003800000 */
.L_x_78:
        /* <DEDUP_REMOVED lines=10> */
.L_x_81:
[----:B------:R-:W-:Y:S05]  /*3580*/  BSYNC B1 ;  /* 0x0000000000017941 */ /* 0x000fea0003800000 */
.L_x_80:
        /* <DEDUP_REMOVED lines=14> */
.L_x_83:
[----:B------:R-:W-:Y:S05]  /*3670*/  BSYNC B1 ;  /* 0x0000000000017941 */ /* 0x000fea0003800000 */
.L_x_82:
        /* <DEDUP_REMOVED lines=11> */
.L_x_85:
[----:B------:R-:W-:Y:S05]  /*3730*/  BSYNC B1 ;  /* 0x0000000000017941 */ /* 0x000fea0003800000 */
.L_x_84:
        /* <DEDUP_REMOVED lines=11> */
.L_x_87:
[----:B------:R-:W-:Y:S05]  /*37f0*/  BSYNC B1 ;  /* 0x0000000000017941 */ /* 0x000fea0003800000 */
.L_x_86:
        /* <DEDUP_REMOVED lines=10> */
.L_x_89:
[----:B------:R-:W-:Y:S05]  /*38a0*/  BSYNC B1 ;  /* 0x0000000000017941 */ /* 0x000fea0003800000 */
.L_x_88:
        /* <DEDUP_REMOVED lines=14> */
.L_x_91:
[----:B------:R-:W-:Y:S05]  /*3990*/  BSYNC B1 ;  /* 0x0000000000017941 */ /* 0x000fea0003800000 */
.L_x_90:
        /* <DEDUP_REMOVED lines=11> */
.L_x_93:
[----:B------:R-:W-:Y:S05]  /*3a50*/  BSYNC B1 ;  /* 0x0000000000017941 */ /* 0x000fea0003800000 */
.L_x_92:
        /* <DEDUP_REMOVED lines=11> */
.L_x_95:
[----:B------:R-:W-:Y:S05]  /*3b10*/  BSYNC B1 ;  /* 0x0000000000017941 */ /* 0x000fea0003800000 */
.L_x_94:
        /* <DEDUP_REMOVED lines=10> */
.L_x_97:
[----:B------:R-:W-:Y:S05]  /*3bc0*/  BSYNC B1 ;  /* 0x0000000000017941 */ /* 0x000fea0003800000 */
.L_x_96:
        /* <DEDUP_REMOVED lines=14> */
.L_x_99:
[----:B------:R-:W-:Y:S05]  /*3cb0*/  BSYNC B1 ;  /* 0x0000000000017941 */ /* 0x000fea0003800000 */
.L_x_98:
        /* <DEDUP_REMOVED lines=11> */
.L_x_101:
[----:B------:R-:W-:Y:S05]  /*3d70*/  BSYNC B1 ;  /* 0x0000000000017941 */ /* 0x000fea0003800000 */
.L_x_100:
        /* <DEDUP_REMOVED lines=11> */
.L_x_103:
[----:B------:R-:W-:Y:S05]  /*3e30*/  BSYNC B1 ;  /* 0x0000000000017941 */ /* 0x000fea0003800000 */
.L_x_102:
        /* <DEDUP_REMOVED lines=10> */
.L_x_105:
[----:B------:R-:W-:Y:S05]  /*3ee0*/  BSYNC B1 ;  /* 0x0000000000017941 */ /* 0x000fea0003800000 */
.L_x_104:
        /* <DEDUP_REMOVED lines=14> */
.L_x_107:
[----:B------:R-:W-:Y:S05]  /*3fd0*/  BSYNC B1 ;  /* 0x0000000000017941 */ /* 0x000fea0003800000 */
.L_x_106:
        /* <DEDUP_REMOVED lines=11> */
.L_x_109:
[----:B------:R-:W-:Y:S05]  /*4090*/  BSYNC B1 ;  /* 0x0000000000017941 */ /* 0x000fea0003800000 */
.L_x_108:
        /* <DEDUP_REMOVED lines=11> */
.L_x_111:
[----:B------:R-:W-:Y:S05]  /*4150*/  BSYNC B1 ;  /* 0x0000000000017941 */ /* 0x000fea0003800000 */
.L_x_110:
        /* <DEDUP_REMOVED lines=10> */
.L_x_113:
[----:B------:R-:W-:Y:S05]  /*4200*/  BSYNC B1 ;  /* 0x0000000000017941 */ /* 0x000fea0003800000 */
.L_x_112:
        /* <DEDUP_REMOVED lines=14> */
.L_x_115:
[----:B------:R-:W-:Y:S05]  /*42f0*/  BSYNC B1 ;  /* 0x0000000000017941 */ /* 0x000fea0003800000 */
.L_x_114:
        /* <DEDUP_REMOVED lines=11> */
.L_x_117:
[----:B------:R-:W-:Y:S05]  /*43b0*/  BSYNC B1 ;  /* 0x0000000000017941 */ /* 0x000fea0003800000 */
.L_x_116:
        /* <DEDUP_REMOVED lines=11> */
.L_x_119:
[----:B------:R-:W-:Y:S05]  /*4470*/  BSYNC B1 ;  /* 0x0000000000017941 */ /* 0x000fea0003800000 */
.L_x_118:
        /* <DEDUP_REMOVED lines=10> */
.L_x_121:
[----:B------:R-:W-:Y:S05]  /*4520*/  BSYNC B1 ;  /* 0x0000000000017941 */ /* 0x000fea0003800000 */
.L_x_120:
        /* <DEDUP_REMOVED lines=14> */
.L_x_123:
[----:B------:R-:W-:Y:S05]  /*4610*/  BSYNC B1 ;  /* 0x0000000000017941 */ /* 0x000fea0003800000 */
.L_x_122:
        /* <DEDUP_REMOVED lines=11> */
.L_x_125:
[----:B------:R-:W-:Y:S05]  /*46d0*/  BSYNC B1 ;  /* 0x0000000000017941 */ /* 0x000fea0003800000 */
.L_x_124:
        /* <DEDUP_REMOVED lines=11> */
.L_x_127:
[----:B------:R-:W-:Y:S05]  /*4790*/  BSYNC B1 ;  /* 0x0000000000017941 */ /* 0x000fea0003800000 */
.L_x_126:
        /* <DEDUP_REMOVED lines=10> */
.L_x_129:
[----:B------:R-:W-:Y:S05]  /*4840*/  BSYNC B1 ;  /* 0x0000000000017941 */ /* 0x000fea0003800000 */
.L_x_128:
[----:B---3--:R-:W-:Y:S01]  /*4850*/  IADD3 R16, P2, R22, R14, RZ ;  /* 0x0000000e16107210 */ /* 0x008fe20007f5e0ff */
[----:B0----5:R-:W-:Y:S01]  /*4860*/  IMAD R15, R93, R8, RZ ;  /* 0x000000085d0f7224 */ /* 0x021fe200078e02ff */
[C---:B------:R-:W-:Y:S01]  /*4870*/  ISETP.GT.AND P4, PT, R10.reuse, 0x70, PT ;  /* 0x000000700a00780c */ /* 0x040fe20003f84270 */
[----:B------:R-:W-:Y:S01]  /*4880*/  BSSY B1, `(.L_x_130) ;  /* 0x000000b000017945 */ /* 0x000fe20003800000 */
[----:B------:R-:W-:Y:S01]  /*4890*/  ISETP.GT.AND P1, PT, R10, 0x71, PT ;  /* 0x000000710a00780c */ /* 0x000fe20003f24270 */
[----:B------:R-:W-:Y:S01]  /*48a0*/  IMAD R15, R79, R6, R15 ;  /* 0x000000064f0f7224 */ /* 0x000fe200078e020f */
[----:B------:R-:W-:Y:S01]  /*48b0*/  ISETP.GT.AND P5, PT, R7, RZ, P4 ;  /* 0x000000ff0700720c */ /* 0x000fe200027a4270 */
[----:B------:R-:W-:Y:S01]  /*48c0*/  IMAD.X R17, R23, 0x1, R13, P2 ;  /* 0x0000000117117824 */ /* 0x000fe200010e060d */
[----:B-1----:R-:W-:Y:S02]  /*48d0*/  IADD3 R18, P2, R26, UR9, RZ ;  /* 0x000000091a127c10 */ /* 0x002fe4000ff5e0ff */
[----:B------:R-:W-:-:S02]  /*48e0*/  IADD3 R20, P6, R28, R12, RZ ;  /* 0x0000000c1c147210 */ /* 0x000fc40007fde0ff */
[----:B------:R0:W-:Y:S01]  /*48f0*/  @P0 STG.E desc[UR14][R16.64], R15 ;  /* 0x0000000f10000986 */ /* 0x0001e2000c10190e */
[----:B------:R-:W-:-:S06]  /*4900*/  IADD3.X R19, R27, UR10, RZ, P2, !PT ;  /* 0x0000000a1b137c10 */ /* 0x000fcc00097fe4ff */
[----:B------:R-:W-:Y:S05]  /*4910*/  @!P5 BRA `(.L_x_131) ;  /* 0x000000000004d947 */ /* 0x000fea0003800000 */
[----:B------:R1:W5:Y:S02]  /*4920*/  LDG.E.LTC128B R93, desc[UR14][R18.64] ;  /* 0x0000000e125d7981 */ /* 0x000364000c1e1920 */
.L_x_131:
[----:B------:R-:W-:Y:S05]  /*4930*/  BSYNC B1 ;  /* 0x0000000000017941 */ /* 0x000fea0003800000 */
.L_x_130:
[----:B0----5:R-:W-:Y:S01]  /*4940*/  IMAD R15, R93, R8, RZ ;  /* 0x000000085d0f7224 */ /* 0x021fe200078e02ff */
[----:B------:R-:W-:Y:S01]  /*4950*/  ISETP.GT.AND P2, PT, R7, RZ, P1 ;  /* 0x000000ff0700720c */ /* 0x000fe20000f44270 */
        /* <DEDUP_REMOVED lines=8> */
.L_x_133:
[----:B------:R-:W-:Y:S05]  /*49e0*/  BSYNC B1 ;  /* 0x0000000000017941 */ /* 0x000fea0003800000 */
.L_x_132:
[----:B------:R-:W-:Y:S01]  /*49f0*/  IADD3 R16, P5, R30, R12, RZ ;  /* 0x0000000c1e107210 */ /* 0x000fe20007fbe0ff */
[----:B0----5:R-:W-:Y:S01]  /*4a00*/  IMAD R15, R93, R8, RZ ;  /* 0x000000085d0f7224 */ /* 0x021fe200078e02ff */
[----:B------:R-:W-:Y:S01]  /*4a10*/  ISETP.GT.AND P4, PT, R7, 0x8, P4 ;  /* 0x000000080700780c */ /* 0x000fe20002784270 */
[----:B------:R-:W-:Y:S01]  /*4a20*/  BSSY B1, `(.L_x_134) ;  /* 0x000000a000017945 */ /* 0x000fe20003800000 */
[----:B------:R-:W-:Y:S01]  /*4a30*/  IADD3 R22, P6, R26, UR7, RZ ;  /* 0x000000071a167c10 */ /* 0x000fe2000ffde0ff */
[----:B------:R-:W-:Y:S01]  /*4a40*/  IMAD R15, R81, R6, R15 ;  /* 0x00000006510f7224 */ /* 0x000fe200078e020f */
[----:B------:R-:W-:Y:S01]  /*4a50*/  ISETP.GT.AND P0, PT, R10, 0x78, PT ;  /* 0x000000780a00780c */ /* 0x000fe20003f04270 */
[----:B------:R-:W-:Y:S01]  /*4a60*/  IMAD.X R17, R31, 0x1, R11, P5 ;  /* 0x000000011f117824 */ /* 0x000fe200028e060b */
[----:B------:R-:W-:Y:S02]  /*4a70*/  IADD3 R32, P5, R28, R14, RZ ;  /* 0x0000000e1c207210 */ /* 0x000fe40007fbe0ff */
[----:B------:R-:W-:-:S02]  /*4a80*/  IADD3.X R23, R27, UR8, RZ, P6, !PT ;  /* 0x000000081b177c10 */ /* 0x000fc4000b7fe4ff */
[----:B------:R0:W-:Y:S03]  /*4a90*/  @P2 STG.E desc[UR14][R16.64], R15 ;  /* 0x0000000f10002986 */ /* 0x0001e6000c10190e */
[----:B------:R-:W-:Y:S06]  /*4aa0*/  @!P4 BRA `(.L_x_135) ;  /* 0x000000000004c947 */ /* 0x000fec0003800000 */
[----:B------:R0:W5:Y:S02]  /*4ab0*/  LDG.E.LTC128B R93, desc[UR14][R22.64] ;  /* 0x0000000e165d7981 */ /* 0x000164000c1e1920 */
.L_x_135:
[----:B------:R-:W-:Y:S05]  /*4ac0*/  BSYNC B1 ;  /* 0x0000000000017941 */ /* 0x000fea0003800000 */
.L_x_134:
[----:B0----5:R-:W-:Y:S01]  /*4ad0*/  IMAD R15, R93, R8, RZ ;  /* 0x000000085d0f7224 */ /* 0x021fe200078e02ff */
[----:B------:R-:W-:Y:S01]  /*4ae0*/  ISETP.GT.AND P1, PT, R7, 0x8, P1 ;  /* 0x000000080700780c */ /* 0x000fe20000f24270 */
[----:B------:R-:W-:Y:S01]  /*4af0*/  IMAD.X R33, R29, 0x1, R13, P5 ;  /* 0x000000011d217824 */ /* 0x000fe200028e060d */
[----:B------:R-:W-:Y:S01]  /*4b00*/  IADD3 R22, P5, R24, UR7, RZ ;  /* 0x0000000718167c10 */ /* 0x000fe2000ffbe0ff */
[----:B------:R-:W-:Y:S01]  /*4b10*/  IMAD R15, R82, R6, R15 ;  /* 0x00000006520f7224 */ /* 0x000fe200078e020f */
[----:B------:R-:W-:Y:S01]  /*4b20*/  BSSY B1, `(.L_x_136) ;  /* 0x0000006000017945 */ /* 0x000fe20003800000 */
[----:B------:R-:W-:Y:S02]  /*4b30*/  ISETP.GT.AND P2, PT, R10, 0x79, PT ;  /* 0x000000790a00780c */ /* 0x000fe40003f44270 */
[----:B------:R-:W-:Y:S01]  /*4b40*/  IADD3.X R23, R25, UR8, RZ, P5, !PT ;  /* 0x0000000819177c10 */ /* 0x000fe2000affe4ff */
[----:B------:R0:W-:Y:S05]  /*4b50*/  @P4 STG.E desc[UR14][R32.64], R15 ;  /* 0x0000000f20004986 */ /* 0x0001ea000c10190e */
[----:B------:R-:W-:Y:S05]  /*4b60*/  @!P1 BRA `(.L_x_137) ;  /* 0x0000000000049947 */ /* 0x000fea0003800000 */
[----:B------:R0:W5:Y:S02]  /*4b70*/  LDG.E.LTC128B R93, desc[UR14][R22.64] ;  /* 0x0000000e165d7981 */ /* 0x000164000c1e1920 */
.L_x_137:
[----:B------:R-:W-:Y:S05]  /*4b80*/  BSYNC B1 ;  /* 0x0000000000017941 */ /* 0x000fea0003800000 */
.L_x_136:
[----:B0-----:R-:W-:Y:S01]  /*4b90*/  IADD3 R22, P6, R30, R14, RZ ;  /* 0x0000000e1e167210 */ /* 0x001fe20007fde0ff */
[----:B-----5:R-:W-:Y:S01]  /*4ba0*/  IMAD R10, R93, R8, RZ ;  /* 0x000000085d0a7224 */ /* 0x020fe200078e02ff */
[----:B------:R-:W-:Y:S01]  /*4bb0*/  ISETP.GT.AND P4, PT, R7, RZ, P0 ;  /* 0x000000ff0700720c */ /* 0x000fe20000784270 */
[----:B------:R-:W-:Y:S01]  /*4bc0*/  BSSY B1, `(.L_x_138) ;  /* 0x0000009000017945 */ /* 0x000fe20003800000 */
[----:B------:R-:W-:Y:S01]  /*4bd0*/  IADD3 R24, P5, R20, R12, RZ ;  /* 0x0000000c14187210 */ /* 0x000fe20007fbe0ff */
[----:B------:R-:W-:Y:S02]  /*4be0*/  IMAD.X R23, R31, 0x1, R13, P6 ;  /* 0x000000011f177824 */ /* 0x000fe400030e060d */
[----:B------:R-:W-:-:S05]  /*4bf0*/  IMAD R83, R83, R6, R10 ;  /* 0x0000000653537224 */ /* 0x000fca00078e020a */
[----:B------:R0:W-:Y:S03]  /*4c00*/  @P1 STG.E desc[UR14][R22.64], R83 ;  /* 0x0000005316001986 */ /* 0x0001e6000c10190e */
[----:B------:R-:W-:Y:S05]  /*4c10*/  @!P4 BRA `(.L_x_139) ;  /* 0x00000000000cc947 */ /* 0x000fea0003800000 */
[----:B0-----:R-:W-:-:S04]  /*4c20*/  IADD3 R22, P1, R18, UR9, RZ ;  /* 0x0000000912167c10 */ /* 0x001fc8000ff3e0ff */
[----:B------:R-:W-:-:S05]  /*4c30*/  IADD3.X R23, R19, UR10, RZ, P1, !PT ;  /* 0x0000000a13177c10 */ /* 0x000fca0008ffe4ff */
[----:B------:R0:W5:Y:S04]  /*4c40*/  LDG.E.LTC128B R93, desc[UR14][R22.64] ;  /* 0x0000000e165d7981 */ /* 0x000168000c1e1920 */
.L_x_139:
[----:B------:R-:W-:Y:S05]  /*4c50*/  BSYNC B1 ;  /* 0x0000000000017941 */ /* 0x000fea0003800000 */
.L_x_138:
[----:B-----5:R-:W-:Y:S01]  /*4c60*/  IMAD R15, R93, R8, RZ ;  /* 0x000000085d0f7224 */ /* 0x020fe200078e02ff */
[----:B------:R-:W-:Y:S01]  /*4c70*/  ISETP.GT.AND P1, PT, R7, RZ, P2 ;  /* 0x000000ff0700720c */ /* 0x000fe20001724270 */
[----:B------:R-:W-:Y:S01]  /*4c80*/  IMAD.X R25, R21, 0x1, R11, P5 ;  /* 0x0000000115197824 */ /* 0x000fe200028e060b */
[----:B0-----:R-:W-:Y:S01]  /*4c90*/  IADD3 R22, P6, R34, UR9, RZ ;  /* 0x0000000922167c10 */ /* 0x001fe2000ffde0ff */
[----:B------:R-:W-:Y:S01]  /*4ca0*/  IMAD R15, R84, R6, R15 ;  /* 0x00000006540f7224 */ /* 0x000fe200078e020f */
[----:B------:R-:W-:Y:S01]  /*4cb0*/  BSSY B1, `(.L_x_140) ;  /* 0x0000006000017945 */ /* 0x000fe20003800000 */
[----:B------:R-:W-:Y:S02]  /*4cc0*/  IADD3 R10, P5, R16, R12, RZ ;  /* 0x0000000c100a7210 */ /* 0x000fe40007fbe0ff */
[----:B------:R-:W-:Y:S01]  /*4cd0*/  IADD3.X R23, R35, UR10, RZ, P6, !PT ;  /* 0x0000000a23177c10 */ /* 0x000fe2000b7fe4ff */
[----:B------:R0:W-:Y:S05]  /*4ce0*/  @P4 STG.E desc[UR14][R24.64], R15 ;  /* 0x0000000f18004986 */ /* 0x0001ea000c10190e */
[----:B------:R-:W-:Y:S05]  /*4cf0*/  @!P1 BRA `(.L_x_141) ;  /* 0x0000000000049947 */ /* 0x000fea0003800000 */
[----:B------:R0:W5:Y:S02]  /*4d00*/  LDG.E.LTC128B R93, desc[UR14][R22.64] ;  /* 0x0000000e165d7981 */ /* 0x000164000c1e1920 */
.L_x_141:
[----:B------:R-:W-:Y:S05]  /*4d10*/  BSYNC B1 ;  /* 0x0000000000017941 */ /* 0x000fea0003800000 */
.L_x_140:
[----:B-----5:R-:W-:Y:S01]  /*4d20*/  IMAD R12, R93, R8, RZ ;  /* 0x000000085d0c7224 */ /* 0x020fe200078e02ff */
[----:B------:R-:W-:Y:S01]  /*4d30*/  ISETP.GT.AND P0, PT, R7, 0x8, P0 ;  /* 0x000000080700780c */ /* 0x000fe20000704270 */
[----:B------:R-:W-:Y:S01]  /*4d40*/  IMAD.X R11, R17, 0x1, R11, P5 ;  /* 0x00000001110b7824 */ /* 0x000fe200028e060b */
[----:B-1----:R-:W-:Y:S01]  /*4d50*/  IADD3 R18, P4, R18, UR7, RZ ;  /* 0x0000000712127c10 */ /* 0x002fe2000ff9e0ff */
[----:B------:R-:W-:Y:S01]  /*4d60*/  IMAD R85, R85, R6, R12 ;  /* 0x0000000655557224 */ /* 0x000fe200078e020c */
[----:B------:R-:W-:Y:S01]  /*4d70*/  BSSY B1, `(.L_x_142) ;  /* 0x0000006000017945 */ /* 0x000fe20003800000 */
[----:B0-----:R-:W-:Y:S02]  /*4d80*/  IADD3 R22, P5, R20, R14, RZ ;  /* 0x0000000e14167210 */ /* 0x001fe40007fbe0ff */
[----:B------:R-:W-:Y:S01]  /*4d90*/  IADD3.X R19, R19, UR8, RZ, P4, !PT ;  /* 0x0000000813137c10 */ /* 0x000fe2000a7fe4ff */
[----:B------:R0:W-:Y:S05]  /*4da0*/  @P1 STG.E desc[UR14][R10.64], R85 ;  /* 0x000000550a001986 */ /* 0x0001ea000c10190e */
[----:B------:R-:W-:Y:S05]  /*4db0*/  @!P0 BRA `(.L_x_143) ;  /* 0x0000000000048947 */ /* 0x000fea0003800000 */
[----:B------:R1:W5:Y:S02]  /*4dc0*/  LDG.E.LTC128B R93, desc[UR14][R18.64] ;  /* 0x0000000e125d7981 */ /* 0x000364000c1e1920 */
.L_x_143:
[----:B------:R-:W-:Y:S05]  /*4dd0*/  BSYNC B1 ;  /* 0x0000000000017941 */ /* 0x000fea0003800000 */
.L_x_142:
[----:B------:R-:W-:Y:S01]  /*4de0*/  ISETP.GT.AND P2, PT, R7, 0x8, P2 ;  /* 0x000000080700780c */ /* 0x000fe20001744270 */
[----:B0----5:R-:W-:Y:S01]  /*4df0*/  IMAD R11, R93, R8, RZ ;  /* 0x000000085d0b7224 */ /* 0x021fe200078e02ff */
[----:B------:R-:W-:Y:S01]  /*4e00*/  BSSY B1, `(.L_x_144) ;  /* 0x0000008000017945 */ /* 0x000fe20003800000 */
[----:B------:R-:W-:Y:S02]  /*4e10*/  IMAD.X R23, R21, 0x1, R13, P5 ;  /* 0x0000000115177824 */ /* 0x000fe400028e060d */
[----:B------:R-:W-:-:S05]  /*4e20*/  IMAD R15, R86, R6, R11 ;  /* 0x00000006560f7224 */ /* 0x000fca00078e020b */
[----:B------:R0:W-:Y:S01]  /*4e30*/  @P0 STG.E desc[UR14][R22.64], R15 ;  /* 0x0000000f16000986 */ /* 0x0001e2000c10190e */
[----:B------:R-:W-:-:S04]  /*4e40*/  IADD3 R10, P0, R34, UR7, RZ ;  /* 0x00000007220a7c10 */ /* 0x000fc8000ff1e0ff */
[----:B------:R-:W-:Y:S01]  /*4e50*/  IADD3.X R11, R35, UR8, RZ, P0, !PT ;  /* 0x00000008230b7c10 */ /* 0x000fe200087fe4ff */
[----:B------:R-:W-:Y:S08]  /*4e60*/  @!P2 BRA `(.L_x_145) ;  /* 0x000000000004a947 */ /* 0x000ff00003800000 */
[----:B------:R0:W5:Y:S02]  /*4e70*/  LDG.E.LTC128B R93, desc[UR14][R10.64] ;  /* 0x0000000e0a5d7981 */ /* 0x000164000c1e1920 */
.L_x_145:
[----:B------:R-:W-:Y:S05]  /*4e80*/  BSYNC B1 ;  /* 0x0000000000017941 */ /* 0x000fea0003800000 */
.L_x_144:
[----:B------:R-:W-:Y:S05]  /*4e90*/  @!P2 BRA `(.L_x_146) ;  /* 0x000000140094a947 */ /* 0x000fea0003800000 */
[----:B------:R-:W-:Y:S01]  /*4ea0*/  IADD3 R14, P0, R16, R14, RZ ;  /* 0x0000000e100e7210 */ /* 0x000fe20007f1e0ff */
[----:B-----5:R-:W-:-:S04]  /*4eb0*/  IMAD R93, R93, R8, RZ ;  /* 0x000000085d5d7224 */ /* 0x020fc800078e02ff */
[----:B0-----:R-:W-:Y:S02]  /*4ec0*/  IMAD.X R15, R17, 0x1, R13, P0 ;  /* 0x00000001110f7824 */ /* 0x001fe400000e060d */
[----:B------:R-:W-:-:S05]  /*4ed0*/  IMAD R93, R87, R6, R93 ;  /* 0x00000006575d7224 */ /* 0x000fca00078e025d */
[----:B------:R0:W-:Y:S01]  /*4ee0*/  STG.E desc[UR14][R14.64], R93 ;  /* 0x0000005d0e007986 */ /* 0x0001e2000c10190e */
[----:B------:R-:W-:Y:S05]  /*4ef0*/  BRA `(.L_x_146) ;  /* 0x00000014007c7947 */ /* 0x000fea0003800000 */
.L_x_23:
[----:B------:R-:W-:Y:S01]  /*4f00*/  ULDC.64 UR8, c[0x0][0x6c0] ;  /* 0x0001b00000087ab9 */ /* 0x000fe20000000a00 */
[----:B------:R-:W-:Y:S01]  /*4f10*/  ISETP.GT.AND P2, PT, R10, 0x1, PT ;  /* 0x000000010a00780c */ /* 0x000fe20003f44270 */
[-C--:B--2---:R-:W-:Y:S01]  /*4f20*/  IMAD R13, R24, R6.reuse, RZ ;  /* 0x00000006180d7224 */ /* 0x084fe200078e02ff */
[----:B------:R-:W-:Y:S01]  /*4f30*/  LEA R16, P1, R22, UR8, 0x2 ;  /* 0x0000000816107c11 */ /* 0x000fe2000f8210ff */
[-C--:B------:R-:W-:Y:S01]  /*4f40*/  IMAD R25, R25, R6.reuse, RZ ;  /* 0x0000000619197224 */ /* 0x080fe200078e02ff */
[C---:B------:R-:W-:Y:S01]  /*4f50*/  ISETP.GT.AND P4, PT, R7.reuse, RZ, P2 ;  /* 0x000000ff0700720c */ /* 0x040fe20001784270 */
[----:B------:R-:W-:Y:S01]  /*4f60*/  IMAD.SHL.U32 R12, R96, 0x20, RZ ;  /* 0x00000020600c7824 */ /* 0x000fe200078e00ff */
[----:B------:R-:W-:Y:S01]  /*4f70*/  LEA.HI.X R17, R22, UR9, R21, 0x2, P1 ;  /* 0x0000000916117c11 */ /* 0x000fe200088f1415 */
[-C--:B------:R-:W-:Y:S01]  /*4f80*/  IMAD R15, R26, R6.reuse, RZ ;  /* 0x000000061a0f7224 */ /* 0x080fe200078e02ff */
[----:B------:R-:W-:Y:S01]  /*4f90*/  ISETP.GT.AND P1, PT, R7, 0x8, P0 ;  /* 0x000000080700780c */ /* 0x000fe20000724270 */
[----:B------:R-:W-:Y:S01]  /*4fa0*/  IMAD R27, R27, R6, RZ ;  /* 0x000000061b1b7224 */ /* 0x000fe200078e02ff */
[----:B------:R-:W-:Y:S01]  /*4fb0*/  ISETP.GT.AND P0, PT, R10, 0x8, PT ;  /* 0x000000080a00780c */ /* 0x000fe20003f04270 */
[----:B------:R0:W-:Y:S01]  /*4fc0*/  @P5 STG.E desc[UR14][R16.64], R13 ;  /* 0x0000000d10005986 */ /* 0x0001e2000c10190e */
[----:B------:R-:W-:Y:S01]  /*4fd0*/  LEA R18, P5, R96, R16, 0x2 ;  /* 0x0000001060127211 */ /* 0x000fe200078a10ff */
[-C--:B------:R-:W-:Y:S01]  /*4fe0*/  IMAD R89, R28, R6.reuse, RZ ;  /* 0x000000061c597224 */ /* 0x080fe200078e02ff */
[----:B------:R-:W-:Y:S01]  /*4ff0*/  ISETP.GT.AND P2, PT, R7, 0x8, P2 ;  /* 0x000000080700780c */ /* 0x000fe20001744270 */
[-C--:B------:R-:W-:Y:S01]  /*5000*/  IMAD R29, R29, R6.reuse, RZ ;  /* 0x000000061d1d7224 */ /* 0x080fe200078e02ff */
[C-C-:B------:R-:W-:Y:S01]  /*5010*/  LEA.HI.X R19, R96.reuse, R17, R97.reuse, 0x2, P5 ;  /* 0x0000001160137211 */ /* 0x140fe200028f1461 */
[-C--:B------:R-:W-:Y:S01]  /*5020*/  IMAD R31, R31, R6.reuse, RZ ;  /* 0x000000061f1f7224 */ /* 0x080fe200078e02ff */
[----:B------:R-:W-:Y:S01]  /*5030*/  SHF.L.U64.HI R11, R96, 0x5, R97 ;  /* 0x00000005600b7819 */ /* 0x000fe20000010261 */
[----:B------:R-:W-:Y:S01]  /*5040*/  IMAD R33, R33, R6, RZ ;  /* 0x0000000621217224 */ /* 0x000fe200078e02ff */
[----:B------:R-:W-:Y:S01]  /*5050*/  ISETP.GT.AND P5, PT, R7, RZ, P0 ;  /* 0x000000ff0700720c */ /* 0x000fe200007a4270 */
[----:B------:R-:W-:Y:S01]  /*5060*/  @P4 STG.E desc[UR14][R18.64], R25 ;  /* 0x0000001912004986 */ /* 0x000fe2000c10190e */
[----:B------:R-:W-:Y:S01]  /*5070*/  IADD3 R20, P4, R16, R12, RZ ;  /* 0x0000000c10147210 */ /* 0x000fe20007f9e0ff */
[----:B------:R-:W-:Y:S01]  /*5080*/  IMAD R35, R35, R6, RZ ;  /* 0x0000000623237224 */ /* 0x000fe200078e02ff */
[----:B------:R-:W-:Y:S01]  /*5090*/  IADD3 R22, P6, R18, R12, RZ ;  /* 0x0000000c12167210 */ /* 0x000fe20007fde0ff */
[----:B------:R1:W-:Y:S01]  /*50a0*/  @P1 STG.E desc[UR14][R16.64+0x20], R15 ;  /* 0x0000200f10001986 */ /* 0x0003e2000c10190e */
[----:B------:R-:W-:Y:S01]  /*50b0*/  ISETP.GT.AND P1, PT, R10, 0x9, PT ;  /* 0x000000090a00780c */ /* 0x000fe20003f24270 */
[--C-:B------:R-:W-:Y:S01]  /*50c0*/  IMAD.X R21, R17, 0x1, R11.reuse, P4 ;  /* 0x0000000111157824 */ /* 0x100fe200020e060b */
[C---:B------:R-:W-:Y:S01]  /*50d0*/  ISETP.GT.AND P0, PT, R7.reuse, 0x8, P0 ;  /* 0x000000080700780c */ /* 0x040fe20000704270 */
[----:B------:R2:W-:Y:S01]  /*50e0*/  @P2 STG.E desc[UR14][R18.64+0x20], R27 ;  /* 0x0000201b12002986 */ /* 0x0005e2000c10190e */
[----:B------:R-:W-:Y:S01]  /*50f0*/  ISETP.GT.AND P4, PT, R7, RZ, P1 ;  /* 0x000000ff0700720c */ /* 0x000fe20000f84270 */
[--C-:B------:R-:W-:Y:S01]  /*5100*/  IMAD.X R23, R19, 0x1, R11.reuse, P6 ;  /* 0x0000000113177824 */ /* 0x100fe200030e060b */
[----:B------:R-:W-:Y:S01]  /*5110*/  IADD3 R14, P2, R12, 0x20, RZ ;  /* 0x000000200c0e7810 */ /* 0x000fe20007f5e0ff */
[----:B------:R3:W-:Y:S01]  /*5120*/  @P5 STG.E desc[UR14][R20.64], R89 ;  /* 0x0000005914005986 */ /* 0x0007e2000c10190e */
[----:B------:R-:W-:Y:S01]  /*5130*/  ISETP.GT.AND P1, PT, R7, 0x8, P1 ;  /* 0x000000080700780c */ /* 0x000fe20000f24270 */
[----:B------:R-:W-:Y:S01]  /*5140*/  IMAD R37, R37, R6, RZ ;  /* 0x0000000625257224 */ /* 0x000fe200078e02ff */
[----:B------:R-:W-:Y:S01]  /*5150*/  IADD3 R24, P6, R20, R12, RZ ;  /* 0x0000000c14187210 */ /* 0x000fe20007fde0ff */
[--C-:B0-----:R-:W-:Y:S01]  /*5160*/  IMAD.X R13, RZ, RZ, R11.reuse, P2 ;  /* 0x000000ffff0d7224 */ /* 0x101fe200010e060b */
[----:B-1----:R-:W-:Y:S01]  /*5170*/  IADD3 R16, P5, R16, R14, RZ ;  /* 0x0000000e10107210 */ /* 0x002fe20007fbe0ff */
[----:B------:R-:W-:Y:S01]  /*5180*/  IMAD R15, R30, R6, RZ ;  /* 0x000000061e0f7224 */ /* 0x000fe200078e02ff */
[----:B------:R-:W-:Y:S01]  /*5190*/  ISETP.GT.AND P2, PT, R10, 0x10, PT ;  /* 0x000000100a00780c */ /* 0x000fe20003f44270 */
[----:B------:R-:W-:-:S02]  /*51a0*/  IMAD.X R25, R21, 0x1, R11, P6 ;  /* 0x0000000115197824 */ /* 0x000fc400030e060b */
[--C-:B------:R-:W-:Y:S01]  /*51b0*/  IMAD.X R17, R17, 0x1, R13.reuse, P5 ;  /* 0x0000000111117824 */ /* 0x100fe200028e060d */
[----:B------:R0:W-:Y:S01]  /*51c0*/  @P4 STG.E desc[UR14][R22.64], R29 ;  /* 0x0000001d16004986 */ /* 0x0001e2000c10190e */
[----:B--2---:R-:W-:Y:S01]  /*51d0*/  IADD3 R18, P4, R18, R14, RZ ;  /* 0x0000000e12127210 */ /* 0x004fe20007f9e0ff */
[-C--:B---3--:R-:W-:Y:S01]  /*51e0*/  IMAD R89, R32, R6.reuse, RZ ;  /* 0x0000000620597224 */ /* 0x088fe200078e02ff */
[----:B------:R-:W-:Y:S01]  /*51f0*/  ISETP.GT.AND P5, PT, R7, RZ, P2 ;  /* 0x000000ff0700720c */ /* 0x000fe200017a4270 */
[----:B------:R1:W-:Y:S01]  /*5200*/  @P0 STG.E desc[UR14][R16.64], R15 ;  /* 0x0000000f10000986 */ /* 0x0003e2000c10190e */
[----:B------:R-:W-:Y:S01]  /*5210*/  ISETP.GT.AND P0, PT, R10, 0x11, PT ;  /* 0x000000110a00780c */ /* 0x000fe20003f04270 */
[----:B------:R-:W-:Y:S02]  /*5220*/  IMAD.X R19, R19, 0x1, R13, P4 ;  /* 0x0000000113137824 */ /* 0x000fe400020e060d */
[-C--:B------:R-:W-:Y:S01]  /*5230*/  IMAD R39, R39, R6.reuse, RZ ;  /* 0x0000000627277224 */ /* 0x080fe200078e02ff */
[----:B------:R-:W-:Y:S01]  /*5240*/  ISETP.GT.AND P4, PT, R7, RZ, P0 ;  /* 0x000000ff0700720c */ /* 0x000fe20000784270 */
[-C--:B------:R-:W-:Y:S01]  /*5250*/  IMAD R41, R41, R6.reuse, RZ ;  /* 0x0000000629297224 */ /* 0x080fe200078e02ff */
[----:B------:R2:W-:Y:S01]  /*5260*/  @P1 STG.E desc[UR14][R18.64], R31 ;  /* 0x0000001f12001986 */ /* 0x0005e2000c10190e */
[----:B------:R-:W-:Y:S01]  /*5270*/  ISETP.GT.AND P1, PT, R7, 0x8, P2 ;  /* 0x000000080700780c */ /* 0x000fe20001724270 */
[----:B0-----:R-:W-:Y:S01]  /*5280*/  IMAD R29, R36, R6, RZ ;  /* 0x00000006241d7224 */ /* 0x001fe200078e02ff */
[----:B------:R-:W-:Y:S01]  /*5290*/  IADD3 R26, P2, R22, R12, RZ ;  /* 0x0000000c161a7210 */ /* 0x000fe20007f5e0ff */
[----:B------:R-:W-:Y:S01]  /*52a0*/  IMAD R43, R43, R6, RZ ;  /* 0x000000062b2b7224 */ /* 0x000fe200078e02ff */
[----:B------:R-:W-:Y:S01]  /*52b0*/  @P5 STG.E desc[UR14][R24.64], R89 ;  /* 0x0000005918005986 */ /* 0x000fe2000c10190e */
[----:B-1----:R-:W-:Y:S01]  /*52c0*/  IADD3 R16, P5, R20, R14, RZ ;  /* 0x0000000e14107210 */ /* 0x002fe20007fbe0ff */
[----:B------:R-:W-:Y:S01]  /*52d0*/  IMAD R15, R34, R6, RZ ;  /* 0x00000006220f7224 */ /* 0x000fe200078e02ff */
[----:B------:R-:W-:Y:S01]  /*52e0*/  ISETP.GT.AND P0, PT, R7, 0x8, P0 ;  /* 0x000000080700780c */ /* 0x000fe20000704270 */
[----:B------:R-:W-:Y:S01]  /*52f0*/  IMAD.X R27, R23, 0x1, R11, P2 ;  /* 0x00000001171b7824 */ /* 0x000fe200010e060b */
[----:B------:R-:W-:Y:S01]  /*5300*/  ISETP.GT.AND P2, PT, R10, 0x18, PT ;  /* 0x000000180a00780c */ /* 0x000fe20003f44270 */
[--C-:B------:R-:W-:Y:S01]  /*5310*/  IMAD.X R17, R21, 0x1, R13.reuse, P5 ;  /* 0x0000000115117824 */ /* 0x100fe200028e060d */
[----:B------:R-:W-:Y:S01]  /*5320*/  IADD3 R20, P6, R24, R12, RZ ;  /* 0x0000000c18147210 */ /* 0x000fe20007fde0ff */
[----:B------:R-:W-:Y:S01]  /*5330*/  IMAD R45, R45, R6, RZ ;  /* 0x000000062d2d7224 */ /* 0x000fe200078e02ff */
[----:B------:R-:W-:Y:S01]  /*5340*/  @P4 STG.E desc[UR14][R26.64], R33 ;  /* 0x000000211a004986 */ /* 0x000fe2000c10190e */
[----:B--2---:R-:W-:Y:S01]  /*5350*/  IADD3 R18, P4, R22, R14, RZ ;  /* 0x0000000e16127210 */ /* 0x004fe20007f9e0ff */
[----:B------:R-:W-:Y:S01]  /*5360*/  IMAD R47, R47, R6, RZ ;  /* 0x000000062f2f7224 */ /* 0x000fe200078e02ff */
[----:B------:R-:W-:Y:S01]  /*5370*/  ISETP.GT.AND P5, PT, R7, RZ, P2 ;  /* 0x000000ff0700720c */ /* 0x000fe200017a4270 */
[----:B------:R0:W-:Y:S01]  /*5380*/  @P1 STG.E desc[UR14][R16.64], R15 ;  /* 0x0000000f10001986 */ /* 0x0001e2000c10190e */
[----:B------:R-:W-:Y:S01]  /*5390*/  ISETP.GT.AND P1, PT, R10, 0x19, PT ;  /* 0x000000190a00780c */ /* 0x000fe20003f24270 */
[----:B------:R-:W-:-:S02]  /*53a0*/  IMAD.X R19, R23, 0x1, R13, P4 ;  /* 0x0000000117137824 */ /* 0x000fc400020e060d */
[--C-:B------:R-:W-:Y:S01]  /*53b0*/  IMAD.X R21, R25, 0x1, R11.reuse, P6 ;  /* 0x0000000119157824 */ /* 0x100fe200030e060b */
[----:B------:R-:W-:Y:S01]  /*53c0*/  ISETP.GT.AND P4, PT, R7, RZ, P1 ;  /* 0x000000ff0700720c */ /* 0x000fe20000f84270 */
[-C--:B------:R-:W-:Y:S01]  /*53d0*/  IMAD R49, R49, R6.reuse, RZ ;  /* 0x0000000631317224 */ /* 0x080fe200078e02ff */
[----:B------:R1:W-:Y:S01]  /*53e0*/  @P0 STG.E desc[UR14][R18.64], R35 ;  /* 0x0000002312000986 */ /* 0x0003e2000c10190e */
[----:B------:R-:W-:Y:S01]  /*53f0*/  ISETP.GT.AND P0, PT, R7, 0x8, P2 ;  /* 0x000000080700780c */ /* 0x000fe20001704270 */
[----:B------:R-:W-:Y:S01]  /*5400*/  IMAD R51, R51, R6, RZ ;  /* 0x0000000633337224 */ /* 0x000fe200078e02ff */
[----:B------:R-:W-:Y:S01]  /*5410*/  IADD3 R22, P2, R26, R12, RZ ;  /* 0x0000000c1a167210 */ /* 0x000fe20007f5e0ff */
[----:B------:R-:W-:Y:S01]  /*5420*/  IMAD R53, R53, R6, RZ ;  /* 0x0000000635357224 */ /* 0x000fe200078e02ff */
[----:B------:R2:W-:Y:S01]  /*5430*/  @P5 STG.E desc[UR14][R20.64], R29 ;  /* 0x0000001d14005986 */ /* 0x0005e2000c10190e */
[----:B0-----:R-:W-:Y:S01]  /*5440*/  IADD3 R16, P5, R24, R14, RZ ;  /* 0x0000000e18107210 */ /* 0x001fe20007fbe0ff */
        /* <DEDUP_REMOVED lines=8> */
[----:B-1----:R-:W-:Y:S01]  /*54d0*/  IADD3 R18, P4, R26, R14, RZ ;  /* 0x0000000e1a127210 */ /* 0x002fe20007f9e0ff */
[----:B------:R-:W-:Y:S01]  /*54e0*/  IMAD R57, R57, R6, RZ ;  /* 0x0000000639397224 */ /* 0x000fe200078e02ff */
[----:B------:R-:W-:Y:S01]  /*54f0*/  ISETP.GT.AND P5, PT, R7, RZ, P2 ;  /* 0x000000ff0700720c */ /* 0x000fe200017a4270 */
[----:B------:R0:W-:Y:S01]  /*5500*/  @P0 STG.E desc[UR14][R16.64], R15 ;  /* 0x0000000f10000986 */ /* 0x0001e2000c10190e */
[----:B------:R-:W-:Y:S01]  /*5510*/  ISETP.GT.AND P0, PT, R10, 0x21, PT ;  /* 0x000000210a00780c */ /* 0x000fe20003f04270 */
[----:B------:R-:W-:-:S02]  /*5520*/  IMAD.X R19, R27, 0x1, R13, P4 ;  /* 0x000000011b137824 */ /* 0x000fc400020e060d */
[-C--:B--2---:R-:W-:Y:S01]  /*5530*/  IMAD R29, R40, R6.reuse, RZ ;  /* 0x00000006281d7224 */ /* 0x084fe200078e02ff */
[----:B------:R-:W-:Y:S01]  /*5540*/  ISETP.GT.AND P4, PT, R7, RZ, P0 ;  /* 0x000000ff0700720c */ /* 0x000fe20000784270 */
[--C-:B------:R-:W-:Y:S01]  /*5550*/  IMAD.X R25, R21, 0x1, R11.reuse, P6 ;  /* 0x0000000115197824 */ /* 0x100fe200030e060b */
        /* <DEDUP_REMOVED lines=37> */
[-C--:B------:R-:W-:Y:S01]  /*57b0*/  IMAD R71, R71, R6.reuse, RZ ;  /* 0x0000000647477224 */ /* 0x080fe200078e02ff */
[----:B------:R-:W-:Y:S01]  /*57c0*/  @P4 STG.E desc[UR14][R22.64], R45 ;  /* 0x0000002d16004986 */ /* 0x000fe2000c10190e */
[----:B------:R-:W-:Y:S01]  /*57d0*/  ISETP.GT.AND P5, PT, R7, RZ, P2 ;  /* 0x000000ff0700720c */ /* 0x000fe200017a4270 */
[----:B------:R-:W-:Y:S01]  /*57e0*/  IMAD R73, R73, R6, RZ ;  /* 0x0000000649497224 */ /* 0x000fe200078e02ff */
[----:B-1----:R-:W-:Y:S01]  /*57f0*/  IADD3 R18, P4, R26, R14, RZ ;  /* 0x0000000e1a127210 */ /* 0x002fe20007f9e0ff */
[----:B------:R0:W-:Y:S01]  /*5800*/  @P0 STG.E desc[UR14][R16.64], R15 ;  /* 0x0000000f10000986 */ /* 0x0001e2000c10190e */
[----:B------:R-:W-:Y:S01]  /*5810*/  ISETP.GT.AND P0, PT, R10, 0x31, PT ;  /* 0x000000310a00780c */ /* 0x000fe20003f04270 */
[-C--:B--2---:R-:W-:Y:S01]  /*5820*/  IMAD R29, R48, R6.reuse, RZ ;  /* 0x00000006301d7224 */ /* 0x084fe200078e02ff */
[----:B------:R-:W-:Y:S01]  /*5830*/  ISETP.GT.AND P2, PT, R7, 0x8, P2 ;  /* 0x000000080700780c */ /* 0x000fe20001744270 */
[----:B------:R-:W-:Y:S01]  /*5840*/  IMAD.X R19, R27, 0x1, R13, P4 ;  /* 0x000000011b137824 */ /* 0x000fe200020e060d */
[----:B------:R-:W-:Y:S01]  /*5850*/  ISETP.GT.AND P4, PT, R7, RZ, P0 ;  /* 0x000000ff0700720c */ /* 0x000fe20000784270 */
[----:B------:R-:W-:Y:S01]  /*5860*/  IMAD.X R25, R21, 0x1, R11, P6 ;  /* 0x0000000115197824 */ /* 0x000fe200030e060b */
[----:B------:R-:W-:Y:S01]  /*5870*/  ISETP.GT.AND P0, PT, R7, 0x8, P0 ;  /* 0x000000080700780c */ /* 0x000fe20000704270 */
[----:B------:R-:W-:Y:S01]  /*5880*/  IMAD R75, R75, R6, RZ ;  /* 0x000000064b4b7224 */ /* 0x000fe200078e02ff */
[----:B------:R1:W-:Y:S01]  /*5890*/  @P1 STG.E desc[UR14][R18.64], R47 ;  /* 0x0000002f12001986 */ /* 0x0003e2000c10190e */
[----:B------:R-:W-:Y:S01]  /*58a0*/  IADD3 R26, P1, R22, R12, RZ ;  /* 0x0000000c161a7210 */ /* 0x000fe20007f3e0ff */
[----:B------:R-:W-:-:S02]  /*58b0*/  IMAD R77, R77, R6, RZ ;  /* 0x000000064d4d7224 */ /* 0x000fc400078e02ff */
[----:B------:R2:W-:Y:S01]  /*58c0*/  @P5 STG.E desc[UR14][R24.64], R29 ;  /* 0x0000001d18005986 */ /* 0x0005e2000c10190e */
[----:B0-----:R-:W-:Y:S01]  /*58d0*/  IADD3 R16, P5, R20, R14, RZ ;  /* 0x0000000e14107210 */ /* 0x001fe20007fbe0ff */
[----:B------:R-:W-:Y:S01]  /*58e0*/  IMAD.X R27, R23, 0x1, R11, P1 ;  /* 0x00000001171b7824 */ /* 0x000fe200008e060b */
[----:B------:R-:W-:Y:S01]  /*58f0*/  ISETP.GT.AND P1, PT, R10, 0x38, PT ;  /* 0x000000380a00780c */ /* 0x000fe20003f24270 */
[----:B------:R-:W-:Y:S01]  /*5900*/  IMAD R15, R50, R6, RZ ;  /* 0x00000006320f7224 */ /* 0x000fe200078e02ff */
[----:B------:R-:W-:Y:S01]  /*5910*/  IADD3 R20, P6, R24, R12, RZ ;  /* 0x0000000c18147210 */ /* 0x000fe20007fde0ff */
[--C-:B------:R-:W-:Y:S01]  /*5920*/  IMAD.X R17, R21, 0x1, R13.reuse, P5 ;  /* 0x0000000115117824 */ /* 0x100fe200028e060d */
[----:B------:R-:W-:Y:S01]  /*5930*/  @P4 STG.E desc[UR14][R26.64], R49 ;  /* 0x000000311a004986 */ /* 0x000fe2000c10190e */
[----:B-1----:R-:W-:Y:S01]  /*5940*/  IADD3 R18, P5, R22, R14, RZ ;  /* 0x0000000e16127210 */ /* 0x002fe20007fbe0ff */
[-C--:B------:R-:W-:Y:S01]  /*5950*/  IMAD R79, R79, R6.reuse, RZ ;  /* 0x000000064f4f7224 */ /* 0x080fe200078e02ff */
[----:B------:R-:W-:Y:S01]  /*5960*/  ISETP.GT.AND P4, PT, R7, RZ, P1 ;  /* 0x000000ff0700720c */ /* 0x000fe20000f84270 */
[----:B------:R0:W-:Y:S01]  /*5970*/  @P2 STG.E desc[UR14][R16.64], R15 ;  /* 0x0000000f10002986 */ /* 0x0001e2000c10190e */
[----:B------:R-:W-:Y:S01]  /*5980*/  ISETP.GT.AND P2, PT, R10, 0x39, PT ;  /* 0x000000390a00780c */ /* 0x000fe20003f44270 */
[----:B------:R-:W-:Y:S01]  /*5990*/  IMAD.X R19, R23, 0x1, R13, P5 ;  /* 0x0000000117137824 */ /* 0x000fe200028e060d */
[C---:B------:R-:W-:Y:S01]  /*59a0*/  ISETP.GT.AND P1, PT, R7.reuse, 0x8, P1 ;  /* 0x000000080700780c */ /* 0x040fe20000f24270 */
[----:B--2---:R-:W-:Y:S01]  /*59b0*/  IMAD R29, R52, R6, RZ ;  /* 0x00000006341d7224 */ /* 0x004fe200078e02ff */
[----:B------:R-:W-:Y:S01]  /*59c0*/  ISETP.GT.AND P5, PT, R7, RZ, P2 ;  /* 0x000000ff0700720c */ /* 0x000fe200017a4270 */
[--C-:B------:R-:W-:Y:S01]  /*59d0*/  IMAD.X R21, R25, 0x1, R11.reuse, P6 ;  /* 0x0000000119157824 */ /* 0x100fe200030e060b */
[----:B------:R1:W-:Y:S01]  /*59e0*/  @P0 STG.E desc[UR14][R18.64], R51 ;  /* 0x0000003312000986 */ /* 0x0003e2000c10190e */
[----:B------:R-:W-:Y:S01]  /*59f0*/  IADD3 R22, P0, R26, R12, RZ ;  /* 0x0000000c1a167210 */ /* 0x000fe20007f1e0ff */
[-C--:B------:R-:W-:Y:S01]  /*5a00*/  IMAD R81, R81, R6.reuse, RZ ;  /* 0x0000000651517224 */ /* 0x080fe200078e02ff */
[----:B------:R-:W-:Y:S01]  /*5a10*/  ISETP.GT.AND P2, PT, R7, 0x8, P2 ;  /* 0x000000080700780c */ /* 0x000fe20001744270 */
[----:B------:R-:W-:Y:S01]  /*5a20*/  IMAD R83, R83, R6, RZ ;  /* 0x0000000653537224 */ /* 0x000fe200078e02ff */
        /* <DEDUP_REMOVED lines=17> */
[----:B------:R-:W-:Y:S01]  /*5b40*/  IMAD.X R25, R21, 0x1, R11, P6 ;  /* 0x0000000115197824 */ /* 0x000fe200030e060b */
[----:B------:R1:W-:Y:S01]  /*5b50*/  @P2 STG.E desc[UR14][R18.64], R55 ;  /* 0x0000003712002986 */ /* 0x0003e2000c10190e */
[----:B------:R-:W-:Y:S01]  /*5b60*/  IADD3 R26, P2, R22, R12, RZ ;  /* 0x0000000c161a7210 */ /* 0x000fe20007f5e0ff */
[----:B------:R-:W-:Y:S01]  /*5b70*/  IMAD R87, R87, R6, RZ ;  /* 0x0000000657577224 */ /* 0x000fe200078e02ff */
[----:B------:R-:W-:-:S02]  /*5b80*/  ISETP.GT.AND P1, PT, R7, 0x8, P1 ;  /* 0x000000080700780c */ /* 0x000fc40000f24270 */
        /* <DEDUP_REMOVED lines=8> */
[----:B-1----:R-:W-:Y:S02]  /*5c10*/  IADD3 R18, P5, R22, R14, RZ ;  /* 0x0000000e16127210 */ /* 0x002fe40007fbe0ff */
        /* <DEDUP_REMOVED lines=9> */
[----:B------:R-:W-:-:S02]  /*5cb0*/  IADD3 R22, P1, R26, R12, RZ ;  /* 0x0000000c1a167210 */ /* 0x000fc40007f3e0ff */
[----:B------:R-:W-:Y:S02]  /*5cc0*/  ISETP.GT.AND P0, PT, R7, 0x8, P0 ;  /* 0x000000080700780c */ /* 0x000fe40000704270 */
[----:B------:R2:W-:Y:S01]  /*5cd0*/  @P4 STG.E desc[UR14][R20.64], R29 ;  /* 0x0000001d14004986 */ /* 0x0005e2000c10190e */
[----:B0-----:R-:W-:Y:S01]  /*5ce0*/  IADD3 R16, P4, R24, R14, RZ ;  /* 0x0000000e18107210 */ /* 0x001fe20007f9e0ff */
[----:B------:R-:W-:Y:S01]  /*5cf0*/  IMAD.X R23, R27, 0x1, R11, P1 ;  /* 0x000000011b177824 */ /* 0x000fe200008e060b */
[----:B------:R-:W-:Y:S01]  /*5d00*/  ISETP.GT.AND P1, PT, R10, 0x50, PT ;  /* 0x000000500a00780c */ /* 0x000fe20003f24270 */
[----:B------:R-:W-:Y:S01]  /*5d10*/  IMAD R15, R62, R6, RZ ;  /* 0x000000063e0f7224 */ /* 0x000fe200078e02ff */
[----:B------:R-:W-:Y:S01]  /*5d20*/  IADD3 R24, P6, R20, R12, RZ ;  /* 0x0000000c14187210 */ /* 0x000fe20007fde0ff */
[----:B------:R-:W-:Y:S01]  /*5d30*/  IMAD.X R17, R25, 0x1, R13, P4 ;  /* 0x0000000119117824 */ /* 0x000fe200020e060d */
[----:B------:R-:W-:Y:S01]  /*5d40*/  @P5 STG.E desc[UR14][R22.64], R61 ;  /* 0x0000003d16005986 */ /* 0x000fe2000c10190e */
[----:B-1----:R-:W-:-:S02]  /*5d50*/  IADD3 R18, P5, R26, R14, RZ ;  /* 0x0000000e1a127210 */ /* 0x002fc40007fbe0ff */
        /* <DEDUP_REMOVED lines=9> */
[----:B------:R-:W-:Y:S02]  /*5df0*/  IADD3 R26, P0, R22, R12, RZ ;  /* 0x0000000c161a7210 */ /* 0x000fe40007f1e0ff */
        /* <DEDUP_REMOVED lines=49> */
[C---:B------:R-:W-:Y:S02]  /*6110*/  ISETP.GT.AND P4, PT, R7.reuse, RZ, P1 ;  /* 0x000000ff0700720c */ /* 0x040fe40000f84270 */
[----:B-1----:R-:W-:Y:S01]  /*6120*/  IADD3 R18, P5, R22, R14, RZ ;  /* 0x0000000e16127210 */ /* 0x002fe20007fbe0ff */
[----:B------:R0:W-:Y:S01]  /*6130*/  @P2 STG.E desc[UR14][R16.64], R15 ;  /* 0x0000000f10002986 */ /* 0x0001e2000c10190e */
[----:B------:R-:W-:Y:S01]  /*6140*/  ISETP.GT.AND P2, PT, R10, 0x69, PT ;  /* 0x000000690a00780c */ /* 0x000fe20003f44270 */
[----:B--2---:R-:W-:Y:S01]  /*6150*/  IMAD R29, R76, R6, RZ ;  /* 0x000000064c1d7224 */ /* 0x004fe200078e02ff */
[----:B------:R-:W-:Y:S01]  /*6160*/  ISETP.GT.AND P1, PT, R7, 0x8, P1 ;  /* 0x000000080700780c */ /* 0x000fe20000f24270 */
[----:B------:R-:W-:Y:S01]  /*6170*/  IMAD.X R19, R23, 0x1, R13, P5 ;  /* 0x0000000117137824 */ /* 0x000fe200028e060d */
[----:B------:R-:W-:Y:S01]  /*6180*/  ISETP.GT.AND P5, PT, R7, RZ, P2 ;  /* 0x000000ff0700720c */ /* 0x000fe200017a4270 */
[----:B------:R-:W-:Y:S01]  /*6190*/  IMAD.X R21, R25, 0x1, R11, P6 ;  /* 0x0000000119157824 */ /* 0x000fe200030e060b */
[----:B------:R-:W-:-:S02]  /*61a0*/  ISETP.GT.AND P2, PT, R7, 0x8, P2 ;  /* 0x000000080700780c */ /* 0x000fc40001744270 */
[----:B------:R1:W-:Y:S01]  /*61b0*/  @P0 STG.E desc[UR14][R18.64], R75 ;  /* 0x0000004b12000986 */ /* 0x0003e2000c10190e */
[----:B------:R-:W-:Y:S01]  /*61c0*/  IADD3 R22, P0, R26, R12, RZ ;  /* 0x0000000c1a167210 */ /* 0x000fe20007f1e0ff */
[----:B0-----:R-:W-:Y:S02]  /*61d0*/  IMAD R15, R78, R6, RZ ;  /* 0x000000064e0f7224 */ /* 0x001fe400078e02ff */
[----:B------:R0:W-:Y:S01]  /*61e0*/  @P4 STG.E desc[UR14][R20.64], R29 ;  /* 0x0000001d14004986 */ /* 0x0001e2000c10190e */
[----:B------:R-:W-:Y:S01]  /*61f0*/  IADD3 R16, P4, R24, R14, RZ ;  /* 0x0000000e18107210 */ /* 0x000fe20007f9e0ff */
[----:B------:R-:W-:Y:S01]  /*6200*/  IMAD.X R23, R27, 0x1, R11, P0 ;  /* 0x000000011b177824 */ /* 0x000fe200000e060b */
[----:B------:R-:W-:Y:S02]  /*6210*/  ISETP.GT.AND P0, PT, R10, 0x70, PT ;  /* 0x000000700a00780c */ /* 0x000fe40003f04270 */
[----:B------:R-:W-:Y:S01]  /*6220*/  IADD3 R24, P6, R20, R12, RZ ;  /* 0x0000000c14187210 */ /* 0x000fe20007fde0ff */
[----:B------:R-:W-:Y:S01]  /*6230*/  IMAD.X R17, R25, 0x1, R13, P4 ;  /* 0x0000000119117824 */ /* 0x000fe200020e060d */
[----:B------:R-:W-:Y:S01]  /*6240*/  @P5 STG.E desc[UR14][R22.64], R77 ;  /* 0x0000004d16005986 */ /* 0x000fe2000c10190e */
[----:B-1----:R-:W-:-:S02]  /*6250*/  IADD3 R18, P5, R26, R14, RZ ;  /* 0x0000000e1a127210 */ /* 0x002fc40007fbe0ff */
[----:B------:R-:W-:Y:S01]  /*6260*/  ISETP.GT.AND P4, PT, R7, RZ, P0 ;  /* 0x000000ff0700720c */ /* 0x000fe20000784270 */
[----:B------:R1:W-:Y:S01]  /*6270*/  @P1 STG.E desc[UR14][R16.64], R15 ;  /* 0x0000000f10001986 */ /* 0x0003e2000c10190e */
[----:B------:R-:W-:Y:S01]  /*6280*/  ISETP.GT.AND P1, PT, R10, 0x71, PT ;  /* 0x000000710a00780c */ /* 0x000fe20003f24270 */
[----:B------:R-:W-:Y:S02]  /*6290*/  IMAD.X R19, R27, 0x1, R13, P5 ;  /* 0x000000011b137824 */ /* 0x000fe400028e060d */
[----:B------:R-:W-:Y:S01]  /*62a0*/  IMAD.X R25, R21, 0x1, R11, P6 ;  /* 0x0000000115197824 */ /* 0x000fe200030e060b */
[C---:B------:R-:W-:Y:S01]  /*62b0*/  ISETP.GT.AND P5, PT, R7.reuse, RZ, P1 ;  /* 0x000000ff0700720c */ /* 0x040fe20000fa4270 */
[----:B0-----:R-:W-:Y:S01]  /*62c0*/  IMAD R29, R80, R6, RZ ;  /* 0x00000006501d7224 */ /* 0x001fe200078e02ff */
[----:B------:R-:W-:Y:S01]  /*62d0*/  ISETP.GT.AND P6, PT, R7, 0x8, P0 ;  /* 0x000000080700780c */ /* 0x000fe200007c4270 */
[----:B------:R0:W-:Y:S01]  /*62e0*/  @P2 STG.E desc[UR14][R18.64], R79 ;  /* 0x0000004f12002986 */ /* 0x0001e2000c10190e */
[----:B------:R-:W-:-:S02]  /*62f0*/  IADD3 R26, P0, R22, R12, RZ ;  /* 0x0000000c161a7210 */ /* 0x000fc40007f1e0ff */
[----:B------:R-:W-:Y:S01]  /*6300*/  ISETP.GT.AND P1, PT, R7, 0x8, P1 ;  /* 0x000000080700780c */ /* 0x000fe20000f24270 */
[----:B------:R-:W-:Y:S01]  /*6310*/  @P4 STG.E desc[UR14][R24.64], R29 ;  /* 0x0000001d18004986 */ /* 0x000fe2000c10190e */
[----:B-1----:R-:W-:Y:S01]  /*6320*/  IADD3 R16, P2, R20, R14, RZ ;  /* 0x0000000e14107210 */ /* 0x002fe20007f5e0ff */
[----:B------:R-:W-:Y:S01]  /*6330*/  IMAD.X R27, R23, 0x1, R11, P0 ;  /* 0x00000001171b7824 */ /* 0x000fe200000e060b */
[----:B------:R-:W-:Y:S01]  /*6340*/  ISETP.GT.AND P0, PT, R10, 0x78, PT ;  /* 0x000000780a00780c */ /* 0x000fe20003f04270 */
[----:B------:R-:W-:Y:S02]  /*6350*/  IMAD R15, R82, R6, RZ ;  /* 0x00000006520f7224 */ /* 0x000fe400078e02ff */
[--C-:B------:R-:W-:Y:S01]  /*6360*/  IMAD.X R17, R21, 0x1, R13.reuse, P2 ;  /* 0x0000000115117824 */ /* 0x100fe200010e060d */
[----:B------:R-:W-:Y:S01]  /*6370*/  @P5 STG.E desc[UR14][R26.64], R81 ;  /* 0x000000511a005986 */ /* 0x000fe2000c10190e */
[----:B0-----:R-:W-:Y:S02]  /*6380*/  IADD3 R18, P4, R22, R14, RZ ;  /* 0x0000000e16127210 */ /* 0x001fe40007f9e0ff */
[----:B------:R-:W-:Y:S01]  /*6390*/  IADD3 R20, P5, R24, R12, RZ ;  /* 0x0000000c18147210 */ /* 0x000fe20007fbe0ff */
[----:B------:R0:W-:Y:S01]  /*63a0*/  @P6 STG.E desc[UR14][R16.64], R15 ;  /* 0x0000000f10006986 */ /* 0x0001e2000c10190e */
[----:B------:R-:W-:Y:S01]  /*63b0*/  ISETP.GT.AND P2, PT, R10, 0x79, PT ;  /* 0x000000790a00780c */ /* 0x000fe20003f44270 */
[----:B------:R-:W-:Y:S01]  /*63c0*/  IMAD.X R19, R23, 0x1, R13, P4 ;  /* 0x0000000117137824 */ /* 0x000fe200020e060d */
[----:B------:R-:W-:Y:S01]  /*63d0*/  IADD3 R22, P4, R24, R14, RZ ;  /* 0x0000000e18167210 */ /* 0x000fe20007f9e0ff */
[----:B------:R-:W-:Y:S01]  /*63e0*/  IMAD.X R21, R25, 0x1, R11, P5 ;  /* 0x0000000119157824 */ /* 0x000fe200028e060b */
[----:B------:R-:W-:-:S02]  /*63f0*/  ISETP.GT.AND P6, PT, R7, RZ, P0 ;  /* 0x000000ff0700720c */ /* 0x000fc400007c4270 */
[----:B------:R-:W-:Y:S01]  /*6400*/  IADD3 R10, P5, R26, R12, RZ ;  /* 0x0000000c1a0a7210 */ /* 0x000fe20007fbe0ff */
[----:B------:R-:W-:Y:S01]  /*6410*/  IMAD.X R23, R25, 0x1, R13, P4 ;  /* 0x0000000119177824 */ /* 0x000fe200020e060d */
[C---:B------:R-:W-:Y:S01]  /*6420*/  ISETP.GT.AND P4, PT, R7.reuse, RZ, P2 ;  /* 0x000000ff0700720c */ /* 0x040fe20001784270 */
[----:B------:R1:W-:Y:S01]  /*6430*/  @P1 STG.E desc[UR14][R18.64], R83 ;  /* 0x0000005312001986 */ /* 0x0003e2000c10190e */
[----:B------:R-:W-:Y:S01]  /*6440*/  ISETP.GT.AND P0, PT, R7, 0x8, P0 ;  /* 0x000000080700780c */ /* 0x000fe20000704270 */
[----:B------:R-:W-:Y:S01]  /*6450*/  IMAD.X R11, R27, 0x1, R11, P5 ;  /* 0x000000011b0b7824 */ /* 0x000fe200028e060b */
[----:B------:R-:W-:Y:S01]  /*6460*/  ISETP.GT.AND P2, PT, R7, 0x8, P2 ;  /* 0x000000080700780c */ /* 0x000fe20001744270 */
[----:B------:R-:W-:Y:S01]  /*6470*/  IMAD R7, R84, R6, RZ ;  /* 0x0000000654077224 */ /* 0x000fe200078e02ff */
[----:B------:R-:W-:Y:S01]  /*6480*/  IADD3 R14, P5, R26, R14, RZ ;  /* 0x0000000e1a0e7210 */ /* 0x000fe20007fbe0ff */
[----:B0-----:R-:W-:-:S03]  /*6490*/  IMAD R17, R86, R6, RZ ;  /* 0x0000000656117224 */ /* 0x001fc600078e02ff */
[----:B------:R1:W-:Y:S01]  /*64a0*/  @P6 STG.E desc[UR14][R20.64], R7 ;  /* 0x0000000714006986 */ /* 0x0003e2000c10190e */
[----:B------:R-:W-:-:S03]  /*64b0*/  IMAD.X R15, R27, 0x1, R13, P5 ;  /* 0x000000011b0f7824 */ /* 0x000fc600028e060d */
[----:B------:R1:W-:Y:S04]  /*64c0*/  @P4 STG.E desc[UR14][R10.64], R85 ;  /* 0x000000550a004986 */ /* 0x0003e8000c10190e */
[----:B------:R1:W-:Y:S04]  /*64d0*/  @P0 STG.E desc[UR14][R22.64], R17 ;  /* 0x0000001116000986 */ /* 0x0003e8000c10190e */
[----:B------:R1:W-:Y:S02]  /*64e0*/  @P2 STG.E desc[UR14][R14.64], R87 ;  /* 0x000000570e002986 */ /* 0x0003e4000c10190e */
.L_x_146:
[----:B------:R-:W-:Y:S05]  /*64f0*/  BSYNC B0 ;  /* 0x0000000000007941 */ /* 0x000fea0003800000 */
.L_x_22:
[----:B------:R-:W-:Y:S01]  /*6500*/  ULDC UR8, c[0x0][0xc] ;  /* 0x0000030000087ab9 */ /* 0x000fe20000000800 */
[----:B------:R-:W-:Y:S01]  /*6510*/  ULDC UR9, c[0x0][0x10] ;  /* 0x0000040000097ab9 */ /* 0x000fe20000000800 */
[----:B-1----:R-:W1:Y:S01]  /*6520*/  LDC R7, c[0x0][0x14] ;  /* 0x00000500ff077b82 */ /* 0x002e620000000800 */
[----:B------:R-:W-:Y:S01]  /*6530*/  UIMAD.WIDE.U32 UR8, UR8, UR9, URZ ;  /* 0x00000009080872a5 */ /* 0x000fe2000f8e003f */
[----:B------:R-:W-:Y:S02]  /*6540*/  IMAD.MOV.U32 R16, RZ, RZ, -0x1 ;  /* 0xffffffffff107424 */ /* 0x000fe400078e00ff */
[----:B0-----:R-:W-:-:S03]  /*6550*/  IMAD.MOV.U32 R11, RZ, RZ, -0x1 ;  /* 0xffffffffff0b7424 */ /* 0x001fc600078e00ff */
[----:B-1----:R-:W-:-:S04]  /*6560*/  IMAD.WIDE.U32 R2, R7, UR8, R2 ;  /* 0x0000000807027c25 */ /* 0x002fc8000f8e0002 */
[----:B------:R-:W-:Y:S01]  /*6570*/  IMAD R7, R7, UR9, RZ ;  /* 0x0000000907077c24 */ /* 0x000fe2000f8e02ff */
[----:B------:R-:W-:Y:S02]  /*6580*/  ULDC.64 UR8, c[0x0][0x750] ;  /* 0x0001d40000087ab9 */ /* 0x000fe40000000a00 */
[----:B------:R-:W-:Y:S01]  /*6590*/  ISETP.GE.U32.AND P0, PT, R2, UR8, PT ;  /* 0x0000000802007c0c */ /* 0x000fe2000bf06070 */
[--C-:B------:R-:W-:Y:S01]  /*65a0*/  IMAD.IADD R3, R3, 0x1, R7.reuse ;  /* 0x0000000103037824 */ /* 0x100fe200078e0207 */
[----:B------:R-:W-:-:S04]  /*65b0*/  PRMT R7, RZ, 0x7610, R7 ;  /* 0x00007610ff077816 */ /* 0x000fc80000000007 */
[----:B------:R-:W-:-:S13]  /*65c0*/  ISETP.GE.U32.AND.EX P0, PT, R3, UR9, PT, P0 ;  /* 0x0000000903007c0c */ /* 0x000fda000bf06100 */
[----:B------:R-:W-:Y:S05]  /*65d0*/  @P0 BRA `(.L_x_147) ;  /* 0x0000000400640947 */ /* 0x000fea0003800000 */
[----:B------:R-:W0:Y:S01]  /*65e0*/  S2R R19, SR_CTAID.X ;  /* 0x0000000000137919 */ /* 0x000e220000002500 */
[----:B------:R-:W1:Y:S01]  /*65f0*/  LDC.64 R16, c[0x0][0x728] ;  /* 0x0001ca00ff107b82 */ /* 0x000e620000000a00 */
[----:B------:R-:W-:Y:S01]  /*6600*/  ULDC UR7, c[0x0][0x150] ;  /* 0x0000540000077ab9 */ /* 0x000fe20000000800 */
[----:B------:R-:W-:Y:S01]  /*6610*/  IMAD.MOV.U32 R14, RZ, RZ, R2 ;  /* 0x000000ffff0e7224 */ /* 0x000fe200078e0002 */
[----:B------:R-:W0:Y:S01]  /*6620*/  S2R R25, SR_CTAID.Y ;  /* 0x0000000000197919 */ /* 0x000e220000002600 */
[----:B------:R-:W-:-:S04]  /*6630*/  IMAD.MOV.U32 R15, RZ, RZ, R3 ;  /* 0x000000ffff0f7224 */ /* 0x000fc800078e0003 */
[----:B------:R-:W2:Y:S08]  /*6640*/  LDC R24, c[0x0][0x144] ;  /* 0x00005100ff187b82 */ /* 0x000eb00000000800 */
[----:B------:R-:W2:Y:S08]  /*6650*/  LDC R20, c[0x0][0x730] ;  /* 0x0001cc00ff147b82 */ /* 0x000eb00000000800 */
[----:B------:R-:W2:Y:S01]  /*6660*/  LDC.64 R22, c[0x0][0x720] ;  /* 0x0001c800ff167b82 */ /* 0x000ea20000000a00 */
[----:B-1----:R-:W-:-:S04]  /*6670*/  ISETP.NE.U32.AND P0, PT, R16, RZ, PT ;  /* 0x000000ff1000720c */ /* 0x002fc80003f05070 */
[----:B------:R-:W-:Y:S02]  /*6680*/  ISETP.NE.AND.EX P0, PT, R17, RZ, PT, P0 ;  /* 0x000000ff1100720c */ /* 0x000fe40003f05300 */
[----:B0-----:R-:W-:-:S05]  /*6690*/  I2FP.F32.U32 R7, R19 ;  /* 0x0000001300077245 */ /* 0x001fca0000201000 */
[----:B------:R-:W-:-:S04]  /*66a0*/  FMUL R7, R7, UR7 ;  /* 0x0000000707077c20 */ /* 0x000fc80008400000 */
[----:B------:R0:W1:Y:S02]  /*66b0*/  F2I.U32.TRUNC.NTZ R21, R7 ;  /* 0x0000000700157305 */ /* 0x000064000020f000 */
[----:B------:R-:W-:Y:S05]  /*66c0*/  @!P0 BRA `(.L_x_148) ;  /* 0x0000000000288947 */ /* 0x000fea0003800000 */
[----:B0-----:R-:W0:Y:S02]  /*66d0*/  LDC R7, c[0x0][0x734] ;  /* 0x0001cd00ff077b82 */ /* 0x001e240000000800 */
        /* <DEDUP_REMOVED lines=9> */
.L_x_148:
[----:B------:R-:W3:Y:S01]  /*6770*/  LDC.64 R28, c[0x0][0x740] ;  /* 0x0001d000ff1c7b82 */ /* 0x000ee20000000a00 */
[-C--:B--2---:R-:W-:Y:S01]  /*6780*/  SHF.R.U64 R18, R14, R20.reuse, R15 ;  /* 0x000000140e127219 */ /* 0x084fe2000000120f */
[----:B-1----:R-:W-:Y:S01]  /*6790*/  IMAD.MOV R21, RZ, RZ, -R21 ;  /* 0x000000ffff157224 */ /* 0x002fe200078e0a15 */
[----:B0-----:R-:W-:Y:S01]  /*67a0*/  SHF.R.U32.HI R7, RZ, R20, R15 ;  /* 0x00000014ff077219 */ /* 0x001fe2000001160f */
[----:B------:R-:W-:Y:S01]  /*67b0*/  ULDC UR7, c[0x0][0x154] ;  /* 0x0000550000077ab9 */ /* 0x000fe20000000800 */
[----:B------:R-:W-:Y:S01]  /*67c0*/  IADD3 R9, P0, RZ, -R18, RZ ;  /* 0x80000012ff097210 */ /* 0x000fe20007f1e0ff */
[----:B------:R-:W-:Y:S02]  /*67d0*/  IMAD R24, R24, R21, R19 ;  /* 0x0000001518187224 */ /* 0x000fe400078e0213 */
[----:B------:R-:W0:Y:S02]  /*67e0*/  LDC R14, c[0x0][0x718] ;  /* 0x0001c600ff0e7b82 */ /* 0x000e240000000800 */
[----:B------:R-:W-:-:S02]  /*67f0*/  IMAD.X R7, RZ, RZ, ~R7, P0 ;  /* 0x000000ffff077224 */ /* 0x000fc400000e0e07 */
[----:B------:R-:W-:-:S04]  /*6800*/  IMAD.WIDE.U32 R10, R9, R22, R2 ;  /* 0x00000016090a7225 */ /* 0x000fc800078e0002 */
[----:B------:R-:W1:Y:S01]  /*6810*/  LDC R13, c[0x0][0x708] ;  /* 0x0001c200ff0d7b82 */ /* 0x000e620000000800 */
[----:B------:R-:W-:-:S04]  /*6820*/  IMAD R12, R7, R22, RZ ;  /* 0x00000016070c7224 */ /* 0x000fc800078e02ff */
[----:B------:R-:W-:Y:S01]  /*6830*/  IMAD R7, R9, R23, R12 ;  /* 0x0000001709077224 */ /* 0x000fe200078e020c */
[----:B------:R-:W-:Y:S02]  /*6840*/  I2FP.F32.U32 R9, R25 ;  /* 0x0000001900097245 */ /* 0x000fe40000201000 */
[----:B----4-:R-:W2:Y:S01]  /*6850*/  LDC R26, c[0x0][0x758] ;  /* 0x0001d600ff1a7b82 */ /* 0x010ea20000000800 */
[----:B------:R-:W-:Y:S01]  /*6860*/  IMAD.IADD R7, R11, 0x1, R7 ;  /* 0x000000010b077824 */ /* 0x000fe200078e0207 */
[----:B---3--:R-:W-:Y:S01]  /*6870*/  ISETP.NE.U32.AND P0, PT, R28, RZ, PT ;  /* 0x000000ff1c00720c */ /* 0x008fe20003f05070 */
[----:B------:R-:W-:Y:S01]  /*6880*/  FMUL R9, R9, UR7 ;  /* 0x0000000709097c20 */ /* 0x000fe20008400000 */
[----:B------:R-:W-:Y:S02]  /*6890*/  IMAD.MOV.U32 R11, RZ, RZ, -0x1 ;  /* 0xffffffffff0b7424 */ /* 0x000fe400078e00ff */
[----:B------:R-:W-:Y:S01]  /*68a0*/  ISETP.NE.AND.EX P0, PT, R29, RZ, PT, P0 ;  /* 0x000000ff1d00720c */ /* 0x000fe20003f05300 */
[----:B------:R3:W4:Y:S01]  /*68b0*/  F2I.U32.TRUNC.NTZ R20, R9 ;  /* 0x0000000900147305 */ /* 0x000722000020f000 */
[----:B------:R-:W3:Y:S01]  /*68c0*/  LDC R22, c[0x0][0x148] ;  /* 0x00005200ff167b82 */ /* 0x000ee20000000800 */
[----:B0-----:R-:W-:-:S02]  /*68d0*/  SHF.R.U64 R17, R10, R14, R7 ;  /* 0x0000000e0a117219 */ /* 0x001fc40000001207 */
[----:B------:R-:W-:-:S05]  /*68e0*/  SHF.R.U32.HI R10, RZ, R14, R7 ;  /* 0x0000000eff0a7219 */ /* 0x000fca0000011607 */
[----:B------:R-:W0:Y:S01]  /*68f0*/  LDC R21, c[0x0][0x700] ;  /* 0x0001c000ff157b82 */ /* 0x000e220000000800 */
[-CC-:B-1----:R-:W-:Y:S02]  /*6900*/  SHF.R.U64 R16, R17, R13.reuse, R10.reuse ;  /* 0x0000000d11107219 */ /* 0x182fe4000000120a */
[----:B------:R-:W-:Y:S01]  /*6910*/  SHF.R.U32.HI R7, RZ, R13, R10 ;  /* 0x0000000dff077219 */ /* 0x000fe2000001160a */
[----:B------:R-:W-:-:S04]  /*6920*/  IMAD.MOV.U32 R13, RZ, RZ, 0x1 ;  /* 0x00000001ff0d7424 */ /* 0x000fc800078e00ff */
[----:B------:R-:W1:Y:S01]  /*6930*/  LDC R27, c[0x0][0x748] ;  /* 0x0001d200ff1b7b82 */ /* 0x000e620000000800 */
[-C--:B--2---:R-:W-:Y:S02]  /*6940*/  SHF.L.U32 R10, R11, R26.reuse, RZ ;  /* 0x0000001a0b0a7219 */ /* 0x084fe400000006ff */
[-CC-:B------:R-:W-:Y:S02]  /*6950*/  SHF.R.U64 R19, R16, R26.reuse, R7.reuse ;  /* 0x0000001a10137219 */ /* 0x180fe40000001207 */
[----:B------:R-:W-:Y:S02]  /*6960*/  SHF.R.U32.HI R11, RZ, R26, R7 ;  /* 0x0000001aff0b7219 */ /* 0x000fe40000011607 */
[----:B------:R-:W-:Y:S01]  /*6970*/  LOP3.LUT R23, RZ, R10, RZ, 0x33, !PT ;  /* 0x0000000aff177212 */ /* 0x000fe200078e33ff */
[----:B------:R-:W2:Y:S01]  /*6980*/  LDC R30, c[0x0][0x738] ;  /* 0x0001ce00ff1e7b82 */ /* 0x000ea20000000800 */
[----:B------:R-:W-:Y:S01]  /*6990*/  SHF.L.U32 R26, R13, R26, RZ ;  /* 0x0000001a0d1a7219 */ /* 0x000fe200000006ff */
[----:B------:R-:W-:-:S06]  /*69a0*/  IMAD.MOV.U32 R10, RZ, RZ, R19 ;  /* 0x000000ffff0a7224 */ /* 0x000fcc00078e0013 */
[----:B------:R-:W0:Y:S01]  /*69b0*/  LDC R31, c[0x0][0x710] ;  /* 0x0001c400ff1f7b82 */ /* 0x000e220000000800 */
[----:B----4-:R-:W-:Y:S05]  /*69c0*/  @!P0 BRA `(.L_x_149) ;  /* 0x0000000000288947 */ /* 0x010fea0003800000 */
[----:B------:R-:W4:Y:S02]  /*69d0*/  LDC R10, c[0x0][0x74c] ;  /* 0x0001d300ff0a7b82 */ /* 0x000f240000000800 */
[----:B----4-:R-:W-:-:S05]  /*69e0*/  IADD3 R7, P0, R19, R10, RZ ;  /* 0x0000000a13077210 */ /* 0x010fca0007f1e0ff */
[----:B---3--:R-:W-:-:S04]  /*69f0*/  IMAD.X R9, RZ, RZ, R11, P0 ;  /* 0x000000ffff097224 */ /* 0x008fc800000e060b */
[----:B------:R-:W-:-:S04]  /*6a00*/  IMAD.WIDE.U32 R10, R9, R28, RZ ;  /* 0x0000001c090a7225 */ /* 0x000fc800078e00ff */
[----:B------:R-:W-:-:S04]  /*6a10*/  IMAD.WIDE.U32 R12, P0, R7, R29, R10 ;  /* 0x0000001d070c7225 */ /* 0x000fc8000780000a */
[----:B------:R-:W-:-:S04]  /*6a20*/  IMAD.WIDE.U32 R10, R7, R28, RZ ;  /* 0x0000001c070a7225 */ /* 0x000fc800078e00ff */
[----:B------:R-:W-:Y:S01]  /*6a30*/  IMAD.X R15, RZ, RZ, RZ, P0 ;  /* 0x000000ffff0f7224 */ /* 0x000fe200000e06ff */
[----:B------:R-:W-:Y:S01]  /*6a40*/  IADD3 RZ, P0, R11, R12, RZ ;  /* 0x0000000c0bff7210 */ /* 0x000fe20007f1e0ff */
[----:B------:R-:W-:-:S04]  /*6a50*/  IMAD.MOV.U32 R14, RZ, RZ, R13 ;  /* 0x000000ffff0e7224 */ /* 0x000fc800078e000d */
[----:B------:R-:W-:-:S08]  /*6a60*/  IMAD.WIDE.U32.X R10, R9, R29, R14, P0 ;  /* 0x0000001d090a7225 */ /* 0x000fd000000e040e */
.L_x_149:
[----:B-1----:R-:W-:Y:S01]  /*6a70*/  SHF.R.U64 R7, R10, R27, R11 ;  /* 0x0000001b0a077219 */ /* 0x002fe2000000120b */
[----:B0-----:R-:W-:Y:S01]  /*6a80*/  VIADD R12, R21, 0xffffffff ;  /* 0xffffffff150c7836 */ /* 0x001fe20000000000 */
[----:B------:R-:W-:Y:S01]  /*6a90*/  LOP3.LUT R16, R16, R23, RZ, 0xc0, !PT ;  /* 0x0000001710107212 */ /* 0x000fe200078ec0ff */
[----:B------:R-:W-:Y:S02]  /*6aa0*/  IMAD.MOV R20, RZ, RZ, -R20 ;  /* 0x000000ffff147224 */ /* 0x000fe400078e0a14 */
[----:B------:R-:W-:Y:S01]  /*6ab0*/  IMAD.MOV R10, RZ, RZ, -R7 ;  /* 0x000000ffff0a7224 */ /* 0x000fe200078e0a07 */
[----:B------:R-:W-:Y:S01]  /*6ac0*/  LOP3.LUT R12, R17, R12, RZ, 0xc0, !PT ;  /* 0x0000000c110c7212 */ /* 0x000fe200078ec0ff */
[----:B---3--:R-:W-:Y:S02]  /*6ad0*/  IMAD R9, R26, R7, R16 ;  /* 0x000000071a097224 */ /* 0x008fe400078e0210 */
[----:B------:R-:W-:Y:S02]  /*6ae0*/  @P3 IMAD R24, R22, R20, R25 ;  /* 0x0000001416183224 */ /* 0x000fe400078e0219 */
[----:B--2---:R-:W-:-:S02]  /*6af0*/  IMAD R7, R10, R30, R19 ;  /* 0x0000001e0a077224 */ /* 0x004fc400078e0213 */
[----:B------:R-:W-:Y:S02]  /*6b00*/  IMAD R9, R9, R31, R24 ;  /* 0x0000001f09097224 */ /* 0x000fe400078e0218 */
[----:B------:R-:W-:Y:S02]  /*6b10*/  IMAD.MOV.U32 R11, RZ, RZ, 0x1 ;  /* 0x00000001ff0b7424 */ /* 0x000fe400078e00ff */
[----:B------:R-:W-:-:S03]  /*6b20*/  IMAD R10, R7, R21, R12 ;  /* 0x00000015070a7224 */ /* 0x000fc600078e020c */
[----:B------:R-:W-:Y:S01]  /*6b30*/  PRMT R7, R11, 0x7610, R7 ;  /* 0x000076100b077816 */ /* 0x000fe20000000007 */
[----:B------:R-:W-:Y:S01]  /*6b40*/  IMAD.MOV.U32 R11, RZ, RZ, R18 ;  /* 0x000000ffff0b7224 */ /* 0x000fe200078e0012 */
[----:B------:R-:W-:Y:S02]  /*6b50*/  SEL R16, R10, R9, !P3 ;  /* 0x000000090a107207 */ /* 0x000fe40005800000 */
[----:B------:R-:W-:-:S07]  /*6b60*/  SEL R9, R9, R10, !P3 ;  /* 0x0000000a09097207 */ /* 0x000fce0005800000 */
.L_x_147:
[----:B------:R-:W-:Y:S01]  /*6b70*/  LOP3.LUT P0, RZ, R7, 0xff, RZ, 0xc0, !PT ;  /* 0x000000ff07ff7812 */ /* 0x000fe2000780c0ff */
[----:B------:R-:W-:-:S12]  /*6b80*/  IMAD.MOV.U32 R12, RZ, RZ, R9 ;  /* 0x000000ffff0c7224 */ /* 0x000fd800078e0009 */
[----:B------:R-:W-:Y:S05]  /*6b90*/  @P0 BRA `(.L_x_150) ;  /* 0xffffffa4005c0947 */ /* 0x000fea000383ffff */
[----:B------:R-:W-:Y:S05]  /*6ba0*/  EXIT ;  /* 0x000000000000794d */ /* 0x000fea0003800000 */
.L_x_4:
[----:B0-----:R-:W-:Y:S01]  /*6bb0*/  ULDC.64 UR4, c[0x0][0x750] ;  /* 0x0001d40000047ab9 */ /* 0x001fe20000000a00 */
        /* <DEDUP_REMOVED lines=25> */
.L_x_152:
        /* <DEDUP_REMOVED lines=17> */
[----:B------:R-:W-:-:S03]  /*6e60*/  IMAD.MOV.U32 R11, RZ, RZ, 0x1 ;  /* 0x00000001ff0b7424 */ /* 0x000fc600078e00ff */
[-C--:B0-----:R-:W-:Y:S02]  /*6e70*/  SHF.R.U64 R14, R10, R22.reuse, R5 ;  /* 0x000000160a0e7219 */ /* 0x081fe40000001205 */
[----:B------:R-:W-:Y:S02]  /*6e80*/  I2FP.F32.U32 R10, R7 ;  /* 0x00000007000a7245 */ /* 0x000fe40000201000 */
[----:B------:R-:W0:Y:S01]  /*6e90*/  LDC R12, c[0x0][0x758] ;  /* 0x0001d600ff0c7b82 */ /* 0x000e220000000800 */
[----:B-1----:R-:W-:Y:S01]  /*6ea0*/  ISETP.NE.U32.AND P0, PT, R26, RZ, PT ;  /* 0x000000ff1a00720c */ /* 0x002fe20003f05070 */
[----:B---3--:R-:W-:Y:S02]  /*6eb0*/  IMAD.MOV R9, RZ, RZ, -R13 ;  /* 0x000000ffff097224 */ /* 0x008fe400078e0a0d */
[----:B------:R-:W-:Y:S01]  /*6ec0*/  FMUL R10, R10, UR4 ;  /* 0x000000040a0a7c20 */ /* 0x000fe20008400000 */
[----:B------:R-:W-:Y:S02]  /*6ed0*/  SHF.R.U32.HI R5, RZ, R22, R5 ;  /* 0x00000016ff057219 */ /* 0x000fe40000011605 */
[----:B------:R-:W-:Y:S01]  /*6ee0*/  ISETP.NE.AND.EX P0, PT, R27, RZ, PT, P0 ;  /* 0x000000ff1b00720c */ /* 0x000fe20003f05300 */
[----:B------:R1:W3:Y:S01]  /*6ef0*/  F2I.U32.TRUNC.NTZ R17, R10 ;  /* 0x0000000a00117305 */ /* 0x0002e2000020f000 */
[----:B------:R-:W1:Y:S01]  /*6f00*/  LDC R24, c[0x0][0x148] ;  /* 0x00005200ff187b82 */ /* 0x000e620000000800 */
[----:B--2---:R-:W-:-:S02]  /*6f10*/  IMAD R22, R15, R9, R8 ;  /* 0x000000090f167224 */ /* 0x004fc400078e0208 */
[----:B------:R-:W-:-:S05]  /*6f20*/  IMAD.MOV.U32 R9, RZ, RZ, -0x1 ;  /* 0xffffffffff097424 */ /* 0x000fca00078e00ff */
[----:B------:R-:W2:Y:S01]  /*6f30*/  LDC R19, c[0x0][0x700] ;  /* 0x0001c000ff137b82 */ /* 0x000ea20000000800 */
[-CC-:B----4-:R-:W-:Y:S02]  /*6f40*/  SHF.R.U64 R18, R14, R20.reuse, R5.reuse ;  /* 0x000000140e127219 */ /* 0x190fe40000001205 */
[----:B------:R-:W-:-:S05]  /*6f50*/  SHF.R.U32.HI R5, RZ, R20, R5 ;  /* 0x00000014ff057219 */ /* 0x000fca0000011605 */
[----:B------:R-:W4:Y:S01]  /*6f60*/  LDC R21, c[0x0][0x748] ;  /* 0x0001d200ff157b82 */ /* 0x000f220000000800 */
[-C--:B0-----:R-:W-:Y:S02]  /*6f70*/  SHF.L.U32 R8, R9, R12.reuse, RZ ;  /* 0x0000000c09087219 */ /* 0x081fe400000006ff */
[--C-:B------:R-:W-:Y:S02]  /*6f80*/  SHF.R.U64 R20, R18, R12, R5.reuse ;  /* 0x0000000c12147219 */ /* 0x100fe40000001205 */
[----:B------:R-:W-:Y:S02]  /*6f90*/  LOP3.LUT R29, RZ, R8, RZ, 0x33, !PT ;  /* 0x00000008ff1d7212 */ /* 0x000fe400078e33ff */
[-C--:B------:R-:W-:Y:S01]  /*6fa0*/  SHF.R.U32.HI R9, RZ, R12.reuse, R5 ;  /* 0x0000000cff097219 */ /* 0x080fe20000011605 */
[----:B------:R-:W0:Y:S01]  /*6fb0*/  LDC R23, c[0x0][0x738] ;  /* 0x0001ce00ff177b82 */ /* 0x000e220000000800 */
[----:B------:R-:W-:Y:S01]  /*6fc0*/  SHF.L.U32 R25, R11, R12, RZ ;  /* 0x0000000c0b197219 */ /* 0x000fe200000006ff */
[----:B------:R-:W-:-:S06]  /*6fd0*/  IMAD.MOV.U32 R8, RZ, RZ, R20 ;  /* 0x000000ffff087224 */ /* 0x000fcc00078e0014 */
[----:B------:R-:W0:Y:S01]  /*6fe0*/  LDC R28, c[0x0][0x710] ;  /* 0x0001c400ff1c7b82 */ /* 0x000e220000000800 */
[----:B-1-3--:R-:W-:Y:S05]  /*6ff0*/  @!P0 BRA `(.L_x_153) ;  /* 0x0000000000288947 */ /* 0x00afea0003800000 */
[----:B------:R-:W1:Y:S02]  /*7000*/  LDC R5, c[0x0][0x74c] ;  /* 0x0001d300ff057b82 */ /* 0x000e640000000800 */
[----:B-1----:R-:W-:-:S05]  /*7010*/  IADD3 R5, P0, R20, R5, RZ ;  /* 0x0000000514057210 */ /* 0x002fca0007f1e0ff */
        /* <DEDUP_REMOVED lines=8> */
.L_x_153:
[----:B----4-:R-:W-:Y:S01]  /*70a0*/  SHF.R.U64 R8, R8, R21, R9 ;  /* 0x0000001508087219 */ /* 0x010fe20000001209 */
[----:B--2---:R-:W-:Y:S01]  /*70b0*/  VIADD R13, R19, 0xffffffff ;  /* 0xffffffff130d7836 */ /* 0x004fe20000000000 */
[----:B------:R-:W-:Y:S01]  /*70c0*/  LOP3.LUT R5, R18, R29, RZ, 0xc0, !PT ;  /* 0x0000001d12057212 */ /* 0x000fe200078ec0ff */
[----:B------:R-:W-:Y:S02]  /*70d0*/  IMAD.MOV R17, RZ, RZ, -R17 ;  /* 0x000000ffff117224 */ /* 0x000fe400078e0a11 */
[----:B------:R-:W-:Y:S02]  /*70e0*/  IMAD.MOV R9, RZ, RZ, -R8 ;  /* 0x000000ffff097224 */ /* 0x000fe400078e0a08 */
[----:B------:R-:W-:Y:S01]  /*70f0*/  IMAD R11, R25, R8, R5 ;  /* 0x00000008190b7224 */ /* 0x000fe200078e0205 */
[----:B------:R-:W-:Y:S01]  /*7100*/  LOP3.LUT R8, R14, R13, RZ, 0xc0, !PT ;  /* 0x0000000d0e087212 */ /* 0x000fe200078ec0ff */
[----:B------:R-:W-:Y:S02]  /*7110*/  @P3 IMAD R22, R24, R17, R7 ;  /* 0x0000001118163224 */ /* 0x000fe400078e0207 */
[----:B0-----:R-:W-:-:S02]  /*7120*/  IMAD R5, R9, R23, R20 ;  /* 0x0000001709057224 */ /* 0x001fc400078e0214 */
[----:B------:R-:W-:Y:S02]  /*7130*/  IMAD R11, R11, R28, R22 ;  /* 0x0000001c0b0b7224 */ /* 0x000fe400078e0216 */
[----:B------:R-:W-:Y:S02]  /*7140*/  IMAD R8, R5, R19, R8 ;  /* 0x0000001305087224 */ /* 0x000fe400078e0208 */
[----:B------:R-:W-:Y:S02]  /*7150*/  IMAD.MOV.U32 R7, RZ, RZ, 0x1 ;  /* 0x00000001ff077424 */ /* 0x000fe400078e00ff */
[----:B------:R-:W-:Y:S01]  /*7160*/  IMAD.MOV.U32 R10, RZ, RZ, R16 ;  /* 0x000000ffff0a7224 */ /* 0x000fe200078e0010 */
[----:B------:R-:W-:Y:S02]  /*7170*/  SEL R14, R8, R11, !P3 ;  /* 0x0000000b080e7207 */ /* 0x000fe40005800000 */
[----:B------:R-:W-:Y:S02]  /*7180*/  PRMT R5, R7, 0x7610, R5 ;  /* 0x0000761007057816 */ /* 0x000fe40000000005 */
[----:B------:R-:W-:-:S07]  /*7190*/  SEL R11, R11, R8, !P3 ;  /* 0x000000080b0b7207 */ /* 0x000fce0005800000 */
.L_x_151:
[----:B------:R-:W-:-:S08]  /*71a0*/  NOP ;  /* 0x0000000000007918 */ /* 0x000fd00000000000 */
[----:B------:R-:W0:-:S00]  /*71b0*/  USETMAXREG.DEALLOC.CTAPOOL 0x28 ;  /* 0x00000028000079c8 */ /* 0x000e0000080e0500 */
[----:B0-----:R-:W-:-:S13]  /*71c0*/  ISETP.NE.AND P0, PT, R6, RZ, PT ;  /* 0x000000ff0600720c */ /* 0x001fda0003f05270 */
[----:B------:R-:W-:Y:S05]  /*71d0*/  @P0 EXIT ;  /* 0x000000000000094d */ /* 0x000fea0003800000 */
[----:B------:R-:W-:Y:S01]  /*71e0*/  LOP3.LUT P0, RZ, R5, 0xff, RZ, 0xc0, !PT ;  /* 0x000000ff05ff7812 */ /* 0x000fe2000780c0ff */
[----:B------:R-:W-:Y:S02]  /*71f0*/  IMAD.MOV.U32 R5, RZ, RZ, 0x1 ;  /* 0x00000001ff057424 */ /* 0x000fe400078e00ff */
[----:B------:R-:W-:-:S10]  /*7200*/  IMAD.MOV.U32 R13, RZ, RZ, RZ ;  /* 0x000000ffff0d7224 */ /* 0x000fd400078e00ff */
[----:B------:R-:W-:Y:S05]  /*7210*/  @!P0 BRA `(.L_x_154) ;  /* 0x0000000c00608947 */ /* 0x000fea0003800000 */
[----:B------:R-:W0:Y:S01]  /*7220*/  LDC R5, c[0x0][0x28c] ;  /* 0x0000a300ff057b82 */ /* 0x000e220000000800 */
[----:B------:R-:W-:Y:S01]  /*7230*/  ULDC UR5, c[0x0][0x758] ;  /* 0x0001d60000057ab9 */ /* 0x000fe20000000800 */
[----:B------:R-:W-:Y:S01]  /*7240*/  UMOV UR7, 0xffffffff ;  /* 0xffffffff00077882 */ /* 0x000fe20000000000 */
[----:B------:R-:W-:Y:S01]  /*7250*/  ULDC UR6, c[0x0][0xc] ;  /* 0x0000030000067ab9 */ /* 0x000fe20000000800 */
[----:B------:R-:W-:Y:S01]  /*7260*/  USHF.L.U32 UR9, UR7, UR5, URZ ;  /* 0x0000000507097299 */ /* 0x000fe2000800063f */
[C---:B------:R-:W-:Y:S01]  /*7270*/  LOP3.LUT P2, RZ, R0.reuse, 0x7f, RZ, 0xc0, !PT ;  /* 0x0000007f00ff7812 */ /* 0x040fe2000784c0ff */
[----:B------:R-:W-:Y:S01]  /*7280*/  UMOV UR8, 0x1 ;  /* 0x0000000100087882 */ /* 0x000fe20000000000 */
[----:B------:R-:W-:Y:S01]  /*7290*/  ULDC UR7, c[0x0][0x10] ;  /* 0x0000040000077ab9 */ /* 0x000fe20000000800 */
[----:B------:R-:W-:Y:S01]  /*72a0*/  LOP3.LUT P0, RZ, R0, 0x1f, RZ, 0xc0, !PT ;  /* 0x0000001f00ff7812 */ /* 0x000fe2000780c0ff */
[----:B------:R-:W-:Y:S01]  /*72b0*/  UIMAD.WIDE.U32 UR6, UR6, UR7, URZ ;  /* 0x00000007060672a5 */ /* 0x000fe2000f8e003f */
[----:B------:R-:W-:Y:S01]  /*72c0*/  BSSY B0, `(.L_x_154) ;  /* 0x00000cd000007945 */ /* 0x000fe20003800000 */
[----:B------:R-:W-:Y:S01]  /*72d0*/  USHF.L.U32 UR5, UR8, UR5, URZ ;  /* 0x0000000508057299 */ /* 0x000fe2000800063f */
[----:B------:R-:W-:Y:S01]  /*72e0*/  IMAD.MOV.U32 R15, RZ, RZ, 0x1 ;  /* 0x00000001ff0f7424 */ /* 0x000fe200078e00ff */
[----:B------:R-:W-:Y:S01]  /*72f0*/  LOP3.LUT R16, R4, 0x2, RZ, 0xfc, !PT ;  /* 0x0000000204107812 */ /* 0x000fe200078efcff */
[----:B------:R-:W-:Y:S01]  /*7300*/  ULDC UR8, c[0x0][0x14] ;  /* 0x0000050000087ab9 */ /* 0x000fe20000000800 */
[----:B------:R-:W-:Y:S01]  /*7310*/  PLOP3.LUT P0, PT, P0, P2, PT, 0x8a, 0x0 ;  /* 0x000000000000781c */ /* 0x000fe20000705172 */
[----:B------:R-:W-:Y:S01]  /*7320*/  UIMAD.WIDE.U32 UR30, UR6, UR8, URZ ;  /* 0x00000008061e72a5 */ /* 0x000fe2000f8e003f */
[----:B------:R-:W-:Y:S01]  /*7330*/  IMAD.MOV.U32 R13, RZ, RZ, RZ ;  /* 0x000000ffff0d7224 */ /* 0x000fe200078e00ff */
[----:B------:R-:W-:Y:S01]  /*7340*/  UIMAD UR13, UR7, UR8, URZ ;  /* 0x00000008070d72a4 */ /* 0x000fe2000f8e023f */
[----:B------:R-:W-:Y:S01]  /*7350*/  ULDC UR4, c[0x0][0x700] ;  /* 0x0001c00000047ab9 */ /* 0x000fe20000000800 */
[----:B------:R-:W-:-:S02]  /*7360*/  ULOP3.LUT UR21, URZ, UR9, URZ, 0x33, !UPT ;  /* 0x000000093f157292 */ /* 0x000fc4000f8e333f */
[----:B------:R-:W-:Y:S01]  /*7370*/  UIADD3 UR4, UR4, -0x1, URZ ;  /* 0xffffffff04047890 */ /* 0x000fe2000fffe03f */
[----:B0-----:R-:W-:Y:S01]  /*7380*/  VIADD R5, R5, 0x3f ;  /* 0x0000003f05057836 */ /* 0x001fe20000000000 */
[----:B------:R-:W-:Y:S01]  /*7390*/  UIADD3 UR13, UR31, UR13, URZ ;  /* 0x0000000d1f0d7290 */ /* 0x000fe2000fffe03f */
[----:B------:R-:W-:-:S03]  /*73a0*/  ULDC.64 UR32, c[0x0][0x198] ;  /* 0x0000660000207ab9 */ /* 0x000fc60000000a00 */
[----:B------:R-:W-:-:S04]  /*73b0*/  SHF.R.S32.HI R6, RZ, 0x1f, R5 ;  /* 0x0000001fff067819 */ /* 0x000fc80000011405 */
[----:B------:R-:W-:Y:S01]  /*73c0*/  LEA.HI R6, R6, R5, RZ, 0x6 ;  /* 0x0000000506067211 */ /* 0x000fe200078f30ff */
[----:B------:R-:W-:-:S03]  /*73d0*/  IMAD.MOV.U32 R5, RZ, RZ, 0x1 ;  /* 0x00000001ff057424 */ /* 0x000fc600078e00ff */
[----:B------:R-:W-:-:S05]  /*73e0*/  SHF.R.S32.HI R12, RZ, 0x6, R6 ;  /* 0x00000006ff0c7819 */ /* 0x000fca0000011406 */
[----:B------:R-:W-:-:S07]  /*73f0*/  VIADD R0, R12, 0x1 ;  /* 0x000000010c007836 */ /* 0x000fce0000000000 */
.L_x_166:
[----:B------:R-:W-:-:S03]  /*7400*/  UMOV UR6, 0xffffffff ;  /* 0xffffffff00067882 */ /* 0x000fc60000000000 */
[----:B------:R-:W-:Y:S05]  /*7410*/  BRA.DIV UR6, `(.L_x_155) ;  /* 0x00000016068c7947 */ /* 0x000fea000b800000 */
[----:B------:R-:W-:-:S13]  /*7420*/  ELECT P1, URZ, PT ;  /* 0x00000000003f782f */ /* 0x000fda0003820000 */
.L_x_190:
[----:B------:R-:W0:Y:S01]  /*7430*/  LDC R6, c[0x0][0x28c] ;  /* 0x0000a300ff067b82 */ /* 0x000e220000000800 */
[----:B------:R-:W-:Y:S01]  /*7440*/  BSSY B1, `(.L_x_156) ;  /* 0x0000044000017945 */ /* 0x000fe20003800000 */
[----:B0-----:R-:W-:-:S13]  /*7450*/  ISETP.LT.OR P1, PT, R6, 0x1, !P1 ;  /* 0x000000010600780c */ /* 0x001fda0004f21670 */
[----:B------:R-:W-:Y:S05]  /*7460*/  @P1 BRA `(.L_x_157) ;  /* 0x0000000400041947 */ /* 0x000fea0003800000 */
[----:B------:R-:W-:Y:S01]  /*7470*/  IMAD.SHL.U32 R17, R11, 0x80, RZ ;  /* 0x000000800b117824 */ /* 0x000fe200078e00ff */
[----:B------:R-:W-:Y:S01]  /*7480*/  CS2R R20, SRZ ;  /* 0x0000000000147805 */ /* 0x000fe2000001ff00 */
[----:B------:R-:W-:Y:S02]  /*7490*/  IMAD.SHL.U32 R18, R14, 0x80, RZ ;  /* 0x000000800e127824 */ /* 0x000fe400078e00ff */
[----:B------:R-:W-:Y:S02]  /*74a0*/  IMAD.MOV.U32 R6, RZ, RZ, R0 ;  /* 0x000000ffff067224 */ /* 0x000fe400078e0000 */
[----:B------:R-:W-:Y:S02]  /*74b0*/  IMAD.MOV.U32 R7, RZ, RZ, R5 ;  /* 0x000000ffff077224 */ /* 0x000fe400078e0005 */
[----:B------:R-:W-:Y:S02]  /*74c0*/  IMAD.MOV.U32 R8, RZ, RZ, R13 ;  /* 0x000000ffff087224 */ /* 0x000fe400078e000d */
[----:B------:R-:W-:-:S07]  /*74d0*/  IMAD.MOV.U32 R22, RZ, RZ, RZ ;  /* 0x000000ffff167224 */ /* 0x000fce00078e00ff */
.L_x_161:
[----:B------:R-:W0:Y:S01]  /*74e0*/  S2R R14, SR_CgaCtaId ;  /* 0x00000000000e7919 */ /* 0x000e220000008800 */
[----:B------:R-:W-:Y:S01]  /*74f0*/  MOV R9, 0x400 ;  /* 0x0000040000097802 */ /* 0x000fe20000000f00 */
[----:B------:R-:W1:Y:S03]  /*7500*/  @!P2 LDC R11, c[0x0][0x640] ;  /* 0x00019000ff0bab82 */ /* 0x000e660000000800 */
[----:B0-----:R-:W-:Y:S02]  /*7510*/  LEA R19, R14, R9, 0x18 ;  /* 0x000000090e137211 */ /* 0x001fe400078ec0ff */
[----:B------:R-:W-:-:S03]  /*7520*/  SHF.L.U32 R9, R7, 0x1f, RZ ;  /* 0x0000001f07097819 */ /* 0x000fc600000006ff */
[----:B------:R-:W-:-:S04]  /*7530*/  IMAD R14, R8, 0x8, R19 ;  /* 0x00000008080e7824 */ /* 0x000fc800078e0213 */
[----:B------:R-:W0:Y:S02]  /*7540*/  SYNCS.PHASECHK.TRANS64.TRYWAIT P1, [R14+URZ+0x88], R9 ;  /* 0x000088090e0075a7 */ /* 0x000e24000802017f */
[----:B01----:R-:W-:Y:S05]  /*7550*/  @!P1 BRA `(.L_x_158) ;  /* 0x00000014005c9947 */ /* 0x003fea0003800000 */
.L_x_191:
[----:B0-----:R-:W-:Y:S01]  /*7560*/  PRMT R9, R16, 0x9910, RZ ;  /* 0x0000991010097816 */ /* 0x001fe200000000ff */
[----:B------:R0:W-:Y:S03]  /*7570*/  @!P2 SYNCS.ARRIVE.TRANS64 RZ, [R14+URZ], R11 ;  /* 0x0000000b0effa9a7 */ /* 0x0001e6000800003f */
[----:B------:R-:W-:-:S13]  /*7580*/  ISETP.NE.AND P1, PT, R9, 0x2, PT ;  /* 0x000000020900780c */ /* 0x000fda0003f25270 */
[----:B0-----:R-:W-:Y:S05]  /*7590*/  @P1 BRA `(.L_x_159) ;  /* 0x0000000000041947 */ /* 0x001fea0003800000 */
[----:B------:R-:W-:Y:S01]  /*75a0*/  BPT.TRAP 0x1 ;  /* 0x000000040000795c */ /* 0x000fe20000300000 */
.L_x_159:
[----:B------:R-:W-:Y:S05]  /*75b0*/  @P0 BRA `(.L_x_160) ;  /* 0x0000000000040947 */ /* 0x000fea0003800000 */
[----:B------:R-:W-:Y:S01]  /*75c0*/  BPT.TRAP 0x1 ;  /* 0x000000040000795c */ /* 0x000fe20000300000 */
.L_x_160:
[--C-:B------:R-:W-:Y:S01]  /*75d0*/  IMAD R9, R8, 0x1000, R19.reuse ;  /* 0x0000100008097824 */ /* 0x100fe200078e0213 */
[----:B------:R-:W-:Y:S01]  /*75e0*/  R2UR UR25, R14 ;  /* 0x000000000e1972ca */ /* 0x000fe200000e0000 */
[----:B------:R-:W-:Y:S01]  /*75f0*/  VIADD R6, R6, 0xffffffff ;  /* 0xffffffff06067836 */ /* 0x000fe20000000000 */
[----:B------:R-:W-:Y:S01]  /*7600*/  R2UR UR28, R10 ;  /* 0x000000000a1c72ca */ /* 0x000fe200000e0000 */
[----:B------:R-:W-:Y:S01]  /*7610*/  UIADD3 UR6, UP0, UR32, 0xf0, URZ ;  /* 0x000000f020067890 */ /* 0x000fe2000ff1e03f */
[----:B------:R-:W-:Y:S01]  /*7620*/  R2UR UR24, R9 ;  /* 0x00000000091872ca */ /* 0x000fe200000e0000 */
[C-C-:B------:R-:W-:Y:S01]  /*7630*/  IMAD R9, R8.reuse, 0x400, R19.reuse ;  /* 0x0000040008097824 */ /* 0x140fe200078e0213 */
[----:B------:R-:W-:Y:S01]  /*7640*/  R2UR UR27, R17 ;  /* 0x00000000111b72ca */ /* 0x000fe200000e0000 */
[----:B------:R-:W-:Y:S01]  /*7650*/  IMAD R19, R8, 0x2000, R19 ;  /* 0x0000200008137824 */ /* 0x000fe200078e0213 */
[----:B------:R-:W-:Y:S01]  /*7660*/  R2UR UR26, R21 ;  /* 0x00000000151a72ca */ /* 0x000fe200000e0000 */
[----:B------:R-:W-:Y:S01]  /*7670*/  UIADD3 UR14, UP1, UR32, 0x1f0, URZ ;  /* 0x000001f0200e7890 */ /* 0x000fe2000ff3e03f */
[----:B------:R-:W-:Y:S01]  /*7680*/  R2UR UR16, R9 ;  /* 0x00000000091072ca */ /* 0x000fe200000e0000 */
[----:B------:R-:W-:Y:S01]  /*7690*/  UIADD3 UR34, UP2, UR32, 0x2f0, URZ ;  /* 0x000002f020227890 */ /* 0x000fe2000ff5e03f */
[----:B------:R-:W-:Y:S01]  /*76a0*/  R2UR UR8, R19 ;  /* 0x00000000130872ca */ /* 0x000fe200000e0000 */
[----:B------:R-:W-:Y:S01]  /*76b0*/  UIADD3.X UR7, URZ, UR33, URZ, UP0, !UPT ;  /* 0x000000213f077290 */ /* 0x000fe200087fe43f */
[----:B------:R-:W-:Y:S01]  /*76c0*/  R2UR UR19, R22 ;  /* 0x00000000161372ca */ /* 0x000fe200000e0000 */
[----:B------:R-:W-:Y:S01]  /*76d0*/  UIADD3.X UR15, URZ, UR33, URZ, UP1, !UPT ;  /* 0x000000213f0f7290 */ /* 0x000fe20008ffe43f */
[----:B------:R-:W-:Y:S01]  /*76e0*/  R2UR UR10, R20 ;  /* 0x00000000140a72ca */ /* 0x000fe200000e0000 */
[----:B------:R-:W-:Y:S01]  /*76f0*/  UIADD3 UR24, UR24, 0x200, URZ ;  /* 0x0000020018187890 */ /* 0x000fe2000fffe03f */
[----:B------:R-:W-:Y:S01]  /*7700*/  R2UR UR11, R18 ;  /* 0x00000000120b72ca */ /* 0x000fe200000e0000 */
[----:B------:R-:W-:Y:S01]  /*7710*/  VIADD R8, R8, 0x1 ;  /* 0x0000000108087836 */ /* 0x000fe20000000000 */
[----:B------:R-:W-:Y:S01]  /*7720*/  ISETP.GT.AND P4, PT, R6, 0x1, PT ;  /* 0x000000010600780c */ /* 0x000fe20003f84270 */
[----:B------:R-:W-:Y:S01]  /*7730*/  UIADD3.X UR35, URZ, UR33, URZ, UP2, !UPT ;  /* 0x000000213f237290 */ /* 0x000fe200097fe43f */
[----:B------:R-:W-:Y:S01]  /*7740*/  VIADD R22, R22, 0x1 ;  /* 0x0000000116167836 */ /* 0x000fe20000000000 */
[----:B------:R-:W-:Y:S01]  /*7750*/  UIADD3 UR16, UR16, 0x33200, URZ ;  /* 0x0003320010107890 */ /* 0x000fe2000fffe03f */
[----:B------:R-:W-:Y:S01]  /*7760*/  ISETP.NE.AND P1, PT, R8, 0x11, PT ;  /* 0x000000110800780c */ /* 0x000fe20003f25270 */
[----:B------:R-:W-:Y:S01]  /*7770*/  UIADD3 UR8, UR8, 0x11200, URZ ;  /* 0x0001120008087890 */ /* 0x000fe2000fffe03f */
[----:B------:R-:W-:Y:S01]  /*7780*/  VIADD R21, R21, 0x20 ;  /* 0x0000002015157836 */ /* 0x000fe20000000000 */
[----:B------:R-:W-:Y:S01]  /*7790*/  UMOV UR22, 0x0 ;  /* 0x0000000000167882 */ /* 0x000fe20000000000 */
[----:B------:R-:W-:Y:S01]  /*77a0*/  UMOV UR23, 0x10000000 ;  /* 0x1000000000177882 */ /* 0x000fe20000000000 */
[----:B------:R-:W-:Y:S01]  /*77b0*/  UMOV UR17, UR25 ;  /* 0x0000001900117c82 */ /* 0x000fe20008000000 */
[----:B------:R-:W-:Y:S01]  /*77c0*/  UMOV UR20, UR28 ;  /* 0x0000001c00147c82 */ /* 0x000fe20008000000 */
[----:B------:R-:W-:Y:S01]  /*77d0*/  UMOV UR18, UR27 ;  /* 0x0000001b00127c82 */ /* 0x000fe20008000000 */
[----:B------:R0:W-:Y:S01]  /*77e0*/  UTMALDG.3D [UR24], [UR6], desc[UR22] ;  /* 0x00001618060075b4 */ /* 0x0001e20008011000 */
[----:B------:R-:W-:Y:S01]  /*77f0*/  UMOV UR9, UR25 ;  /* 0x0000001900097c82 */ /* 0x000fe20008000000 */
[----:B------:R-:W-:Y:S01]  /*7800*/  UMOV UR12, UR28 ;  /* 0x0000001c000c7c82 */ /* 0x000fe20008000000 */
[----:B------:R-:W-:Y:S01]  /*7810*/  SEL R14, RZ, 0x1, P1 ;  /* 0x00000001ff0e7807 */ /* 0x000fe20000800000 */
[----:B------:R-:W-:Y:S01]  /*7820*/  VIADD R20, R20, 0x40 ;  /* 0x0000004014147836 */ /* 0x000fe20000000000 */
[----:B------:R-:W-:-:S02]  /*7830*/  SEL R8, R8, RZ, P1 ;  /* 0x000000ff08087207 */ /* 0x000fc40000800000 */
[----:B------:R-:W-:Y:S01]  /*7840*/  LOP3.LUT R7, R7, R14, RZ, 0x3c, !PT ;  /* 0x0000000e07077212 */ /* 0x000fe200078e3cff */
[----:B------:R0:W-:Y:S01]  /*7850*/  UTMALDG.3D [UR16], [UR14], desc[UR22] ;  /* 0x000016100e0075b4 */ /* 0x0001e20008011000 */
[----:B------:R0:W-:Y:S02]  /*7860*/  UTMALDG.3D [UR8], [UR34], desc[UR22] ;  /* 0x00001608220075b4 */ /* 0x0001e40008011000 */
[----:B0-----:R-:W-:Y:S05]  /*7870*/  @P4 BRA `(.L_x_161) ;  /* 0xfffffffc00184947 */ /* 0x001fea000383ffff */
.L_x_157:
[----:B------:R-:W-:Y:S05]  /*7880*/  BSYNC B1 ;  /* 0x0000000000017941 */ /* 0x000fea0003800000 */
.L_x_156:
[----:B------:R-:W-:Y:S01]  /*7890*/  LOP3.LUT P4, RZ, R15, 0xff, RZ, 0xc0, !PT ;  /* 0x000000ff0fff7812 */ /* 0x000fe2000788c0ff */
[----:B------:R-:W-:Y:S01]  /*78a0*/  IMAD.IADD R13, R12, 0x1, R13 ;  /* 0x000000010c0d7824 */ /* 0x000fe200078e020d */
[----:B------:R-:W-:Y:S01]  /*78b0*/  IADD3 R2, P5, R2, UR30, RZ ;  /* 0x0000001e02027c10 */ /* 0x000fe2000ffbe0ff */
[----:B------:R-:W-:Y:S01]  /*78c0*/  ULDC.64 UR6, c[0x0][0x750] ;  /* 0x0001d40000067ab9 */ /* 0x000fe20000000a00 */
[----:B------:R-:W-:Y:S01]  /*78d0*/  BSSY B1, `(.L_x_162) ;  /* 0x0000069000017945 */ /* 0x000fe20003800000 */
[----:B------:R-:W-:Y:S01]  /*78e0*/  IMAD.MOV.U32 R11, RZ, RZ, -0x1 ;  /* 0xffffffffff0b7424 */ /* 0x000fe200078e00ff */
[----:B------:R-:W-:Y:S01]  /*78f0*/  ISETP.GT.U32.AND P1, PT, R13, 0x10, PT ;  /* 0x000000100d00780c */ /* 0x000fe20003f24070 */
[----:B------:R-:W-:Y:S01]  /*7900*/  IMAD.MOV.U32 R14, RZ, RZ, -0x1 ;  /* 0xffffffffff0e7424 */ /* 0x000fe200078e00ff */
[----:B------:R-:W-:Y:S01]  /*7910*/  IADD3.X R3, R3, UR13, RZ, P5, !PT ;  /* 0x0000000d03037c10 */ /* 0x000fe2000affe4ff */
[----:B------:R-:W-:Y:S01]  /*7920*/  IMAD.MOV.U32 R10, RZ, RZ, -0x1 ;  /* 0xffffffffff0a7424 */ /* 0x000fe200078e00ff */
[----:B------:R-:W-:-:S02]  /*7930*/  ISETP.LT.U32.AND P1, PT, R12, 0x11, P1 ;  /* 0x000000110c00780c */ /* 0x000fc40000f21070 */
[----:B------:R-:W-:Y:S01]  /*7940*/  PRMT R15, RZ, 0x7610, R15 ;  /* 0x00007610ff0f7816 */ /* 0x000fe2000000000f */
[----:B------:R-:W0:Y:S01]  /*7950*/  @P4 S2R R7, SR_CgaCtaId ;  /* 0x0000000000074919 */ /* 0x000e220000008800 */
[----:B------:R-:W-:-:S04]  /*7960*/  @P4 MOV R6, 0x400 ;  /* 0x0000040000064802 */ /* 0x000fc80000000f00 */
[----:B0-----:R-:W-:Y:S01]  /*7970*/  @P4 LEA R8, R7, R6, 0x18 ;  /* 0x0000000607084211 */ /* 0x001fe200078ec0ff */
[----:B------:R-:W-:Y:S01]  /*7980*/  IMAD.WIDE.U32 R6, R13, -0xf0f0f0f, RZ ;  /* 0xf0f0f0f10d067825 */ /* 0x000fe200078e00ff */
[----:B------:R-:W-:Y:S02]  /*7990*/  SEL R6, RZ, 0x1, !P1 ;  /* 0x00000001ff067807 */ /* 0x000fe40004800000 */
[----:B------:R-:W-:Y:S01]  /*79a0*/  ISETP.GE.U32.AND P1, PT, R2, UR6, PT ;  /* 0x0000000602007c0c */ /* 0x000fe2000bf26070 */
[----:B------:R0:W-:Y:S01]  /*79b0*/  @P4 SYNCS.ARRIVE.TRANS64.A1T0 RZ, [R8+URZ+0x128], RZ ;  /* 0x000128ff08ff49a7 */ /* 0x0001e2000810003f */
[----:B------:R-:W-:Y:S02]  /*79c0*/  ISETP.GE.U32.AND P4, PT, R12, 0x11, PT ;  /* 0x000000110c00780c */ /* 0x000fe40003f86070 */
[----:B------:R-:W-:Y:S02]  /*79d0*/  ISETP.GE.U32.AND.EX P1, PT, R3, UR7, PT, P1 ;  /* 0x0000000703007c0c */ /* 0x000fe4000bf26110 */
[----:B------:R-:W-:-:S02]  /*79e0*/  LOP3.LUT R5, R5, R6, RZ, 0x3c, !PT ;  /* 0x0000000605057212 */ /* 0x000fc400078e3cff */
[----:B------:R-:W-:Y:S02]  /*79f0*/  PRMT R6, RZ, 0x7610, R6 ;  /* 0x00007610ff067816 */ /* 0x000fe40000000006 */
[----:B0-----:R-:W-:-:S05]  /*7a00*/  SHF.R.U32.HI R8, RZ, 0x4, R7 ;  /* 0x00000004ff087819 */ /* 0x001fca0000011607 */
[----:B------:R-:W-:Y:S01]  /*7a10*/  IMAD R13, R8, -0x11, R13 ;  /* 0xffffffef080d7824 */ /* 0x000fe200078e020d */
[----:B------:R-:W-:Y:S01]  /*7a20*/  @P4 LOP3.LUT R5, R5, 0x1, R8, 0x78, !PT ;  /* 0x0000000105054812 */ /* 0x000fe200078e7808 */
[----:B------:R-:W-:Y:S06]  /*7a30*/  @P1 BRA `(.L_x_163) ;  /* 0x0000000400481947 */ /* 0x000fec0003800000 */
[----:B------:R-:W-:Y:S01]  /*7a40*/  ULDC.64 UR6, c[0x0][0x728] ;  /* 0x0001ca0000067ab9 */ /* 0x000fe20000000a00 */
[----:B------:R-:W0:Y:S01]  /*7a50*/  S2R R17, SR_CTAID.X ;  /* 0x0000000000117919 */ /* 0x000e220000002500 */
[----:B------:R-:W-:Y:S01]  /*7a60*/  ISETP.NE.U32.AND P1, PT, RZ, UR6, PT ;  /* 0x00000006ff007c0c */ /* 0x000fe2000bf25070 */
[----:B------:R-:W-:Y:S01]  /*7a70*/  ULDC UR9, c[0x0][0x730] ;  /* 0x0001cc0000097ab9 */ /* 0x000fe20000000800 */
[----:B------:R-:W-:Y:S01]  /*7a80*/  IMAD.MOV.U32 R6, RZ, RZ, R2 ;  /* 0x000000ffff067224 */ /* 0x000fe200078e0002 */
[----:B------:R-:W1:Y:S01]  /*7a90*/  S2R R14, SR_CTAID.Y ;  /* 0x00000000000e7919 */ /* 0x000e620000002600 */
[----:B------:R-:W-:Y:S01]  /*7aa0*/  ISETP.NE.AND.EX P1, PT, RZ, UR7, PT, P1 ;  /* 0x00000007ff007c0c */ /* 0x000fe2000bf25310 */
[----:B------:R-:W-:-:S12]  /*7ab0*/  IMAD.MOV.U32 R7, RZ, RZ, R3 ;  /* 0x000000ffff077224 */ /* 0x000fd800078e0003 */
[----:B------:R-:W-:Y:S05]  /*7ac0*/  @!P1 BRA `(.L_x_164) ;  /* 0x0000000000289947 */ /* 0x000fea0003800000 */
[----:B------:R-:W-:Y:S02]  /*7ad0*/  ULDC UR8, c[0x0][0x734] ;  /* 0x0001cd0000087ab9 */ /* 0x000fe40000000800 */
[----:B------:R-:W-:-:S05]  /*7ae0*/  IADD3 R11, P1, R2, UR8, RZ ;  /* 0x00000008020b7c10 */ /* 0x000fca000ff3e0ff */
[----:B------:R-:W-:-:S04]  /*7af0*/  IMAD.X R19, RZ, RZ, R3, P1 ;  /* 0x000000ffff137224 */ /* 0x000fc800008e0603 */
[----:B------:R-:W-:-:S04]  /*7b00*/  IMAD.WIDE.U32 R8, R19, UR6, RZ ;  /* 0x0000000613087c25 */ /* 0x000fc8000f8e00ff */
[----:B------:R-:W-:-:S04]  /*7b10*/  IMAD.WIDE.U32 R8, P1, R11, UR7, R8 ;  /* 0x000000070b087c25 */ /* 0x000fc8000f820008 */
[----:B------:R-:W-:-:S04]  /*7b20*/  IMAD.WIDE.U32 R10, R11, UR6, RZ ;  /* 0x000000060b0a7c25 */ /* 0x000fc8000f8e00ff */
[----:B------:R-:W-:Y:S01]  /*7b30*/  IMAD.X R7, RZ, RZ, RZ, P1 ;  /* 0x000000ffff077224 */ /* 0x000fe200008e06ff */
[----:B------:R-:W-:Y:S01]  /*7b40*/  IADD3 RZ, P1, R11, R8, RZ ;  /* 0x000000080bff7210 */ /* 0x000fe20007f3e0ff */
[----:B------:R-:W-:-:S04]  /*7b50*/  IMAD.MOV.U32 R6, RZ, RZ, R9 ;  /* 0x000000ffff067224 */ /* 0x000fc800078e0009 */
[----:B------:R-:W-:-:S08]  /*7b60*/  IMAD.WIDE.U32.X R6, R19, UR7, R6, P1 ;  /* 0x0000000713067c25 */ /* 0x000fd000088e0406 */
.L_x_164:
[--C-:B------:R-:W-:Y:S01]  /*7b70*/  SHF.R.U64 R10, R6, UR9, R7.reuse ;  /* 0x00000009060a7c19 */ /* 0x100fe20008001207 */
[----:B------:R-:W-:Y:S01]  /*7b80*/  ULDC.64 UR6, c[0x0][0x720] ;  /* 0x0001c80000067ab9 */ /* 0x000fe20000000a00 */
[----:B------:R-:W-:Y:S01]  /*7b90*/  SHF.R.U32.HI R6, RZ, UR9, R7 ;  /* 0x00000009ff067c19 */ /* 0x000fe20008011607 */
[----:B------:R-:W2:Y:S01]  /*7ba0*/  LDC R22, c[0x0][0x144] ;  /* 0x00005100ff167b82 */ /* 0x000ea20000000800 */
[----:B------:R-:W-:Y:S01]  /*7bb0*/  IADD3 R9, P1, RZ, -R10, RZ ;  /* 0x8000000aff097210 */ /* 0x000fe20007f3e0ff */
[----:B------:R-:W-:Y:S01]  /*7bc0*/  ULDC.64 UR10, c[0x0][0x740] ;  /* 0x0001d000000a7ab9 */ /* 0x000fe20000000a00 */
[----:B0-----:R-:W-:Y:S01]  /*7bd0*/  I2FP.F32.U32 R11, R17 ;  /* 0x00000011000b7245 */ /* 0x001fe20000201000 */
[----:B------:R-:W-:Y:S02]  /*7be0*/  ULDC UR8, c[0x0][0x708] ;  /* 0x0001c20000087ab9 */ /* 0x000fe40000000800 */
[----:B------:R-:W-:Y:S01]  /*7bf0*/  IMAD.X R6, RZ, RZ, ~R6, P1 ;  /* 0x000000ffff067224 */ /* 0x000fe200008e0e06 */
[----:B------:R-:W-:Y:S01]  /*7c00*/  ISETP.NE.U32.AND P1, PT, RZ, UR10, PT ;  /* 0x0000000aff007c0c */ /* 0x000fe2000bf25070 */
[----:B------:R-:W0:Y:S02]  /*7c10*/  LDC R19, c[0x0][0x148] ;  /* 0x00005200ff137b82 */ /* 0x000e240000000800 */
[----:B------:R-:W-:Y:S01]  /*7c20*/  IMAD R8, R6, UR6, RZ ;  /* 0x0000000606087c24 */ /* 0x000fe2000f8e02ff */
[----:B------:R-:W-:Y:S01]  /*7c30*/  ISETP.NE.AND.EX P1, PT, RZ, UR11, PT, P1 ;  /* 0x0000000bff007c0c */ /* 0x000fe2000bf25310 */
[----:B------:R-:W-:Y:S01]  /*7c40*/  IMAD.WIDE.U32 R6, R9, UR6, R2 ;  /* 0x0000000609067c25 */ /* 0x000fe2000f8e0002 */
[----:B------:R-:W-:-:S03]  /*7c50*/  ULDC UR6, c[0x0][0x150] ;  /* 0x0000540000067ab9 */ /* 0x000fc60000000800 */
[----:B------:R-:W-:Y:S02]  /*7c60*/  IMAD R9, R9, UR7, R8 ;  /* 0x0000000709097c24 */ /* 0x000fe4000f8e0208 */
[----:B------:R-:W-:Y:S01]  /*7c70*/  FMUL R8, R11, UR6 ;  /* 0x000000060b087c20 */ /* 0x000fe20008400000 */
[----:B------:R-:W-:Y:S01]  /*7c80*/  ULDC UR6, c[0x0][0x718] ;  /* 0x0001c60000067ab9 */ /* 0x000fe20000000800 */
[----:B------:R-:W-:Y:S01]  /*7c90*/  ULDC UR7, c[0x0][0x154] ;  /* 0x0000550000077ab9 */ /* 0x000fe20000000800 */
[----:B------:R-:W-:-:S03]  /*7ca0*/  IMAD.IADD R7, R7, 0x1, R9 ;  /* 0x0000000107077824 */ /* 0x000fc600078e0209 */
[----:B------:R-:W3:Y:S02]  /*7cb0*/  F2I.U32.TRUNC.NTZ R8, R8 ;  /* 0x0000000800087305 */ /* 0x000ee4000020f000 */
[----:B------:R-:W-:Y:S02]  /*7cc0*/  SHF.R.U64 R11, R6, UR6, R7 ;  /* 0x00000006060b7c19 */ /* 0x000fe40008001207 */
[----:B-1----:R-:W-:-:S05]  /*7cd0*/  I2FP.F32.U32 R6, R14 ;  /* 0x0000000e00067245 */ /* 0x002fca0000201000 */
[----:B------:R-:W-:Y:S01]  /*7ce0*/  FMUL R21, R6, UR7 ;  /* 0x0000000706157c20 */ /* 0x000fe20008400000 */
[----:B------:R-:W-:Y:S01]  /*7cf0*/  SHF.R.U32.HI R6, RZ, UR6, R7 ;  /* 0x00000006ff067c19 */ /* 0x000fe20008011607 */
[----:B------:R-:W-:-:S03]  /*7d00*/  ULDC UR6, c[0x0][0x758] ;  /* 0x0001d60000067ab9 */ /* 0x000fc60000000800 */
[--C-:B------:R-:W-:Y:S01]  /*7d10*/  SHF.R.U64 R20, R11, UR8, R6.reuse ;  /* 0x000000080b147c19 */ /* 0x100fe20008001206 */
[----:B------:R-:W1:Y:S01]  /*7d20*/  F2I.U32.TRUNC.NTZ R21, R21 ;  /* 0x0000001500157305 */ /* 0x000e62000020f000 */
[----:B------:R-:W-:Y:S01]  /*7d30*/  SHF.R.U32.HI R7, RZ, UR8, R6 ;  /* 0x00000008ff077c19 */ /* 0x000fe20008011606 */
[----:B---3--:R-:W-:-:S03]  /*7d40*/  IMAD.MOV R8, RZ, RZ, -R8 ;  /* 0x000000ffff087224 */ /* 0x008fc600078e0a08 */
[----:B------:R-:W-:Y:S01]  /*7d50*/  SHF.R.U64 R18, R20, UR6, R7 ;  /* 0x0000000614127c19 */ /* 0x000fe20008001207 */
[----:B--2---:R-:W-:Y:S01]  /*7d60*/  IMAD R17, R22, R8, R17 ;  /* 0x0000000816117224 */ /* 0x004fe200078e0211 */
[----:B------:R-:W-:-:S03]  /*7d70*/  SHF.R.U32.HI R23, RZ, UR6, R7 ;  /* 0x00000006ff177c19 */ /* 0x000fc60008011607 */
[----:B------:R-:W-:Y:S02]  /*7d80*/  IMAD.MOV.U32 R6, RZ, RZ, R18 ;  /* 0x000000ffff067224 */ /* 0x000fe400078e0012 */
[----:B------:R-:W-:Y:S01]  /*7d90*/  IMAD.MOV.U32 R7, RZ, RZ, R23 ;  /* 0x000000ffff077224 */ /* 0x000fe200078e0017 */
[----:B-1----:R-:W-:Y:S06]  /*7da0*/  @!P1 BRA `(.L_x_165) ;  /* 0x0000000000289947 */ /* 0x002fec0003800000 */
[----:B------:R-:W-:Y:S02]  /*7db0*/  ULDC UR6, c[0x0][0x74c] ;  /* 0x0001d30000067ab9 */ /* 0x000fe40000000800 */
[----:B------:R-:W-:-:S05]  /*7dc0*/  IADD3 R7, P1, R18, UR6, RZ ;  /* 0x0000000612077c10 */ /* 0x000fca000ff3e0ff */
[----:B------:R-:W-:-:S04]  /*7dd0*/  IMAD.X R23, RZ, RZ, R23, P1 ;  /* 0x000000ffff177224 */ /* 0x000fc800008e0617 */
[----:B------:R-:W-:-:S04]  /*7de0*/  IMAD.WIDE.U32 R8, R23, UR10, RZ ;  /* 0x0000000a17087c25 */ /* 0x000fc8000f8e00ff */
[----:B------:R-:W-:-:S04]  /*7df0*/  IMAD.WIDE.U32 R8, P1, R7, UR11, R8 ;  /* 0x0000000b07087c25 */ /* 0x000fc8000f820008 */
[----:B------:R-:W-:-:S04]  /*7e00*/  IMAD.WIDE.U32 R6, R7, UR10, RZ ;  /* 0x0000000a07067c25 */ /* 0x000fc8000f8e00ff */
[----:B------:R-:W-:Y:S01]  /*7e10*/  IMAD.MOV.U32 R6, RZ, RZ, R9 ;  /* 0x000000ffff067224 */ /* 0x000fe200078e0009 */
[----:B------:R-:W-:Y:S01]  /*7e20*/  IADD3 RZ, P4, R7, R8, RZ ;  /* 0x0000000807ff7210 */ /* 0x000fe20007f9e0ff */
[----:B------:R-:W-:-:S04]  /*7e30*/  IMAD.X R7, RZ, RZ, RZ, P1 ;  /* 0x000000ffff077224 */ /* 0x000fc800008e06ff */
[----:B------:R-:W-:-:S08]  /*7e40*/  IMAD.WIDE.U32.X R6, R23, UR11, R6, P4 ;  /* 0x0000000b17067c25 */ /* 0x000fd0000a0e0406 */
.L_x_165:
[----:B------:R-:W-:Y:S01]  /*7e50*/  ULDC UR6, c[0x0][0x748] ;  /* 0x0001d20000067ab9 */ /* 0x000fe20000000800 */
[----:B------:R-:W-:Y:S01]  /*7e60*/  LOP3.LUT R20, R20, UR21, RZ, 0xc0, !PT ;  /* 0x0000001514147c12 */ /* 0x000fe2000f8ec0ff */
[----:B------:R-:W-:Y:S01]  /*7e70*/  IMAD.MOV R21, RZ, RZ, -R21 ;  /* 0x000000ffff157224 */ /* 0x000fe200078e0a15 */
[----:B------:R-:W-:Y:S01]  /*7e80*/  SHF.R.U64 R7, R6, UR6, R7 ;  /* 0x0000000606077c19 */ /* 0x000fe20008001207 */
[----:B------:R-:W-:Y:S01]  /*7e90*/  ULDC UR6, c[0x0][0x738] ;  /* 0x0001ce0000067ab9 */ /* 0x000fe20000000800 */
[----:B------:R-:W-:Y:S01]  /*7ea0*/  LOP3.LUT R11, R11, UR4, RZ, 0xc0, !PT ;  /* 0x000000040b0b7c12 */ /* 0x000fe2000f8ec0ff */
[----:B0-----:R-:W-:Y:S01]  /*7eb0*/  @P3 IMAD R17, R19, R21, R14 ;  /* 0x0000001513113224 */ /* 0x001fe200078e020e */
[----:B------:R-:W-:Y:S01]  /*7ec0*/  ULDC UR7, c[0x0][0x710] ;  /* 0x0001c40000077ab9 */ /* 0x000fe20000000800 */
[----:B------:R-:W-:Y:S02]  /*7ed0*/  IMAD.MOV R9, RZ, RZ, -R7 ;  /* 0x000000ffff097224 */ /* 0x000fe400078e0a07 */
[----:B------:R-:W-:-:S02]  /*7ee0*/  IMAD R20, R7, UR5, R20 ;  /* 0x0000000507147c24 */ /* 0x000fc4000f8e0214 */
[----:B------:R-:W-:Y:S01]  /*7ef0*/  IMAD R18, R9, UR6, R18 ;  /* 0x0000000609127c24 */ /* 0x000fe2000f8e0212 */
[----:B------:R-:W-:Y:S01]  /*7f00*/  ULDC UR6, c[0x0][0x700] ;  /* 0x0001c00000067ab9 */ /* 0x000fe20000000800 */
[----:B------:R-:W-:Y:S02]  /*7f10*/  IMAD R17, R20, UR7, R17 ;  /* 0x0000000714117c24 */ /* 0x000fe4000f8e0211 */
[----:B------:R-:W-:Y:S02]  /*7f20*/  IMAD R18, R18, UR6, R11 ;  /* 0x0000000612127c24 */ /* 0x000fe4000f8e020b */
[----:B------:R-:W-:-:S03]  /*7f30*/  IMAD.MOV.U32 R6, RZ, RZ, 0x1 ;  /* 0x00000001ff067424 */ /* 0x000fc600078e00ff */
[----:B------:R-:W-:Y:S02]  /*7f40*/  SEL R14, R18, R17, !P3 ;  /* 0x00000011120e7207 */ /* 0x000fe40005800000 */
[----:B------:R-:W-:-:S07]  /*7f50*/  SEL R11, R17, R18, !P3 ;  /* 0x00000012110b7207 */ /* 0x000fce0005800000 */
.L_x_163:
[----:B------:R-:W-:Y:S05]  /*7f60*/  BSYNC B1 ;  /* 0x0000000000017941 */ /* 0x000fea0003800000 */
.L_x_162:
[----:B------:R-:W-:-:S13]  /*7f70*/  LOP3.LUT P1, RZ, R6, 0xff, RZ, 0xc0, !PT ;  /* 0x000000ff06ff7812 */ /* 0x000fda000782c0ff */
[----:B------:R-:W-:Y:S05]  /*7f80*/  @P1 BRA `(.L_x_166) ;  /* 0xfffffff4001c1947 */ /* 0x000fea000383ffff */
[----:B------:R-:W-:Y:S05]  /*7f90*/  BSYNC B0 ;  /* 0x0000000000007941 */ /* 0x000fea0003800000 */
.L_x_154:
[----:B------:R-:W-:-:S03]  /*7fa0*/  UMOV UR6, 0xffffffff ;  /* 0xffffffff00067882 */ /* 0x000fc60000000000 */
[----:B------:R-:W-:Y:S05]  /*7fb0*/  BRA.DIV UR6, `(.L_x_167) ;  /* 0x0000000a06d87947 */ /* 0x000fea000b800000 */
[----:B------:R-:W-:-:S13]  /*7fc0*/  ELECT P0, URZ, PT ;  /* 0x00000000003f782f */ /* 0x000fda0003800000 */
.L_x_194:
[----:B------:R-:W-:Y:S04]  /*7fd0*/  BSSY B0, `(.L_x_168) ;  /* 0x00000a0000007945 */ /* 0x000fe80003800000 */
[----:B------:R-:W-:Y:S05]  /*7fe0*/  @!P0 BRA `(.L_x_169) ;  /* 0x0000000800788947 */ /* 0x000fea0003800000 */
[----:B------:R-:W-:-:S04]  /*7ff0*/  LOP3.LUT R4, R4, 0x2, RZ, 0xfc, !PT ;  /* 0x0000000204047812 */ /* 0x000fc800078efcff */
[----:B------:R-:W-:-:S13]  /*8000*/  ISETP.NE.AND P0, PT, R4, 0x3, PT ;  /* 0x000000030400780c */ /* 0x000fda0003f05270 */
[----:B------:R-:W-:Y:S05]  /*8010*/  @!P0 BRA `(.L_x_170) ;  /* 0x0000000000048947 */ /* 0x000fea0003800000 */
[----:B------:R-:W-:Y:S01]  /*8020*/  BPT.TRAP 0x1 ;  /* 0x000000040000795c */ /* 0x000fe20000300000 */
.L_x_170:
[----:B------:R-:W0:Y:S01]  /*8030*/  S2R R3, SR_CgaCtaId ;  /* 0x0000000000037919 */ /* 0x000e220000008800 */
[----:B------:R-:W-:-:S04]  /*8040*/  MOV R0, 0x400 ;  /* 0x0000040000007802 */ /* 0x000fc80000000f00 */
[----:B0-----:R-:W-:Y:S02]  /*8050*/  LEA R0, R3, R0, 0x18 ;  /* 0x0000000003007211 */ /* 0x001fe400078ec0ff */
[----:B------:R-:W-:-:S03]  /*8060*/  SHF.L.U32 R3, R5, 0x1f, RZ ;  /* 0x0000001f05037819 */ /* 0x000fc600000006ff */
[----:B------:R-:W-:-:S04]  /*8070*/  VIADD R0, R0, 0x88 ;  /* 0x0000008800007836 */ /* 0x000fc80000000000 */
[C---:B------:R-:W-:Y:S02]  /*8080*/  IMAD R6, R13.reuse, 0x8, R0 ;  /* 0x000000080d067824 */ /* 0x040fe400078e0200 */
[----:B------:R-:W-:Y:S02]  /*8090*/  VIADD R13, R13, 0x1 ;  /* 0x000000010d0d7836 */ /* 0x000fe40000000000 */
[----:B------:R-:W0:Y:S03]  /*80a0*/  SYNCS.PHASECHK.TRANS64.TRYWAIT P0, [R6+URZ], R3 ;  /* 0x00000003060075a7 */ /* 0x000e26000800017f */
[----:B------:R-:W-:-:S04]  /*80b0*/  ISETP.NE.AND P1, PT, R13, 0x11, PT ;  /* 0x000000110d00780c */ /* 0x000fc80003f25270 */
[----:B------:R-:W-:Y:S02]  /*80c0*/  SEL R2, RZ, 0x1, P1 ;  /* 0x00000001ff027807 */ /* 0x000fe40000800000 */
[----:B------:R-:W-:Y:S02]  /*80d0*/  SEL R13, R13, RZ, P1 ;  /* 0x000000ff0d0d7207 */ /* 0x000fe40000800000 */
[----:B------:R-:W-:-:S03]  /*80e0*/  LOP3.LUT R8, R5, R2, RZ, 0x3c, !PT ;  /* 0x0000000205087212 */ /* 0x000fc600078e3cff */
[----:B------:R-:W-:Y:S01]  /*80f0*/  IMAD R7, R13, 0x8, R0 ;  /* 0x000000080d077824 */ /* 0x000fe200078e0200 */
[----:B------:R-:W-:Y:S01]  /*8100*/  SHF.L.U32 R4, R8, 0x1f, RZ ;  /* 0x0000001f08047819 */ /* 0x000fe200000006ff */
[----:B0-----:R-:W-:Y:S06]  /*8110*/  @!P0 BRA `(.L_x_171) ;  /* 0x0000000800a48947 */ /* 0x001fec0003800000 */
.L_x_195:
[----:B------:R-:W1:Y:S01]  /*8120*/  SYNCS.PHASECHK.TRANS64.TRYWAIT P0, [R7+URZ], R4 ;  /* 0x00000004070075a7 */ /* 0x000e62000800017f */
[----:B------:R-:W-:-:S05]  /*8130*/  VIADD R2, R13, 0x1 ;  /* 0x000000010d027836 */ /* 0x000fca0000000000 */
[----:B------:R-:W-:-:S04]  /*8140*/  ISETP.NE.AND P1, PT, R2, 0x11, PT ;  /* 0x000000110200780c */ /* 0x000fc80003f25270 */
[----:B0-----:R-:W-:Y:S02]  /*8150*/  SEL R3, RZ, 0x1, P1 ;  /* 0x00000001ff037807 */ /* 0x001fe40000800000 */
[----:B------:R-:W-:Y:S02]  /*8160*/  SEL R9, R2, RZ, P1 ;  /* 0x000000ff02097207 */ /* 0x000fe40000800000 */
[----:B------:R-:W-:-:S03]  /*8170*/  LOP3.LUT R8, R8, R3, RZ, 0x3c, !PT ;  /* 0x0000000308087212 */ /* 0x000fc600078e3cff */
[----:B------:R-:W-:Y:S01]  /*8180*/  IMAD R6, R9, 0x8, R0 ;  /* 0x0000000809067824 */ /* 0x000fe200078e0200 */
[----:B------:R-:W-:Y:S01]  /*8190*/  SHF.L.U32 R5, R8, 0x1f, RZ ;  /* 0x0000001f08057819 */ /* 0x000fe200000006ff */
[----:B-1----:R-:W-:Y:S06]  /*81a0*/  @!P0 BRA `(.L_x_172) ;  /* 0x0000000800948947 */ /* 0x002fec0003800000 */
.L_x_196:
[----:B------:R-:W1:Y:S01]  /*81b0*/  SYNCS.PHASECHK.TRANS64.TRYWAIT P0, [R6+URZ], R5 ;  /* 0x00000005060075a7 */ /* 0x000e62000800017f */
[----:B------:R-:W-:-:S05]  /*81c0*/  VIADD R2, R9, 0x1 ;  /* 0x0000000109027836 */ /* 0x000fca0000000000 */
[----:B------:R-:W-:-:S04]  /*81d0*/  ISETP.NE.AND P1, PT, R2, 0x11, PT ;  /* 0x000000110200780c */ /* 0x000fc80003f25270 */
[----:B------:R-:W-:Y:S02]  /*81e0*/  SEL R3, RZ, 0x1, P1 ;  /* 0x00000001ff037807 */ /* 0x000fe40000800000 */
[----:B0-----:R-:W-:Y:S02]  /*81f0*/  SEL R7, R2, RZ, P1 ;  /* 0x000000ff02077207 */ /* 0x001fe40000800000 */
[----:B------:R-:W-:-:S03]  /*8200*/  LOP3.LUT R8, R8, R3, RZ, 0x3c, !PT ;  /* 0x0000000308087212 */ /* 0x000fc600078e3cff */
[----:B------:R-:W-:Y:S01]  /*8210*/  IMAD R9, R7, 0x8, R0 ;  /* 0x0000000807097824 */ /* 0x000fe200078e0200 */
[----:B------:R-:W-:Y:S01]  /*8220*/  SHF.L.U32 R4, R8, 0x1f, RZ ;  /* 0x0000001f08047819 */ /* 0x000fe200000006ff */
[----:B-1----:R-:W-:Y:S06]  /*8230*/  @!P0 BRA `(.L_x_173) ;  /* 0x0000000800848947 */ /* 0x002fec0003800000 */
.L_x_197:
[----:B------:R-:W1:Y:S01]  /*8240*/  SYNCS.PHASECHK.TRANS64.TRYWAIT P0, [R9+URZ], R4 ;  /* 0x00000004090075a7 */ /* 0x000e62000800017f */
[----:B------:R-:W-:-:S05]  /*8250*/  VIADD R2, R7, 0x1 ;  /* 0x0000000107027836 */ /* 0x000fca0000000000 */
[----:B------:R-:W-:-:S04]  /*8260*/  ISETP.NE.AND P1, PT, R2, 0x11, PT ;  /* 0x000000110200780c */ /* 0x000fc80003f25270 */
[----:B------:R-:W-:Y:S02]  /*8270*/  SEL R3, RZ, 0x1, P1 ;  /* 0x00000001ff037807 */ /* 0x000fe40000800000 */
[----:B------:R-:W-:Y:S02]  /*8280*/  SEL R7, R2, RZ, P1 ;  /* 0x000000ff02077207 */ /* 0x000fe40000800000 */
[----:B------:R-:W-:-:S03]  /*8290*/  LOP3.LUT R8, R8, R3, RZ, 0x3c, !PT ;  /* 0x0000000308087212 */ /* 0x000fc600078e3cff */
[----:B0-----:R-:W-:Y:S01]  /*82a0*/  IMAD R6, R7, 0x8, R0 ;  /* 0x0000000807067824 */ /* 0x001fe200078e0200 */
[----:B------:R-:W-:Y:S01]  /*82b0*/  SHF.L.U32 R5, R8, 0x1f, RZ ;  /* 0x0000001f08057819 */ /* 0x000fe200000006ff */
[----:B-1----:R-:W-:Y:S06]  /*82c0*/  @!P0 BRA `(.L_x_174) ;  /* 0x0000000800748947 */ /* 0x002fec0003800000 */
.L_x_198:
        /* <DEDUP_REMOVED lines=9> */
.L_x_199:
        /* <DEDUP_REMOVED lines=9> */
.L_x_200:
        /* <DEDUP_REMOVED lines=9> */
.L_x_201:
        /* <DEDUP_REMOVED lines=9> */
.L_x_202:
        /* <DEDUP_REMOVED lines=9> */
.L_x_203:
        /* <DEDUP_REMOVED lines=9> */
.L_x_204:
        /* <DEDUP_REMOVED lines=9> */
.L_x_205:
        /* <DEDUP_REMOVED lines=9> */
.L_x_206:
        /* <DEDUP_REMOVED lines=9> */
.L_x_207:
[----:B------:R-:W1:Y:S01]  /*87e0*/  SYNCS.PHASECHK.TRANS64.TRYWAIT P0, [R9+URZ], R4 ;  /* 0x00000004090075a7 */ /* 0x000e62000800017f */
[----:B------:R-:W-:-:S05]  /*87f0*/  VIADD R2, R7, 0x1 ;  /* 0x0000000107027836 */ /* 0x000fca0000000000 */
[----:B------:R-:W-:-:S04]  /*8800*/  ISETP.NE.AND P1, PT, R2, 0x11, PT ;  /* 0x000000110200780c */ /* 0x000fc80003f25270 */
[----:B------:R-:W-:Y:S02]  /*8810*/  SEL R3, RZ, 0x1, P1 ;  /* 0x00000001ff037807 */ /* 0x000fe40000800000 */
[----:B------:R-:W-:Y:S02]  /*8820*/  SEL R7, R2, RZ, P1 ;  /* 0x000000ff02077207 */ /* 0x000fe40000800000 */
[----:B------:R-:W-:-:S03]  /*8830*/  LOP3.LUT R8, R8, R3, RZ, 0x3c, !PT ;  /* 0x0000000308087212 */ /* 0x000fc600078e3cff */
[----:B------:R-:W-:Y:S01]  /*8840*/  IMAD R10, R7, 0x8, R0 ;  /* 0x00000008070a7824 */ /* 0x000fe200078e0200 */
[----:B0-----:R-:W-:Y:S01]  /*8850*/  SHF.L.U32 R5, R8, 0x1f, RZ ;  /* 0x0000001f08057819 */ /* 0x001fe200000006ff */
[----:B-1----:R-:W-:Y:S06]  /*8860*/  @!P0 BRA `(.L_x_184) ;  /* 0x0000000400d48947 */ /* 0x002fec0003800000 */
.L_x_208:
[----:B------:R-:W1:Y:S01]  /*8870*/  SYNCS.PHASECHK.TRANS64.TRYWAIT P0, [R10+URZ], R5 ;  /* 0x000000050a0075a7 */ /* 0x000e62000800017f */
[----:B------:R-:W-:-:S05]  /*8880*/  VIADD R2, R7, 0x1 ;  /* 0x0000000107027836 */ /* 0x000fca0000000000 */
[----:B------:R-:W-:-:S04]  /*8890*/  ISETP.NE.AND P1, PT, R2, 0x11, PT ;  /* 0x000000110200780c */ /* 0x000fc80003f25270 */
[----:B------:R-:W-:Y:S02]  /*88a0*/  SEL R3, RZ, 0x1, P1 ;  /* 0x00000001ff037807 */ /* 0x000fe40000800000 */
[----:B------:R-:W-:Y:S02]  /*88b0*/  SEL R7, R2, RZ, P1 ;  /* 0x000000ff02077207 */ /* 0x000fe40000800000 */
[----:B0-----:R-:W-:-:S03]  /*88c0*/  LOP3.LUT R9, R8, R3, RZ, 0x3c, !PT ;  /* 0x0000000308097212 */ /* 0x001fc600078e3cff */
[----:B------:R-:W-:Y:S01]  /*88d0*/  IMAD R11, R7, 0x8, R0 ;  /* 0x00000008070b7824 */ /* 0x000fe200078e0200 */
[----:B------:R-:W-:Y:S01]  /*88e0*/  SHF.L.U32 R6, R9, 0x1f, RZ ;  /* 0x0000001f09067819 */ /* 0x000fe200000006ff */
[----:B-1----:R-:W-:Y:S06]  /*88f0*/  @!P0 BRA `(.L_x_185) ;  /* 0x0000000400c48947 */ /* 0x002fec0003800000 */
.L_x_209:
[----:B------:R-:W1:Y:S01]  /*8900*/  SYNCS.PHASECHK.TRANS64.TRYWAIT P0, [R11+URZ], R6 ;  /* 0x000000060b0075a7 */ /* 0x000e62000800017f */
[----:B------:R-:W-:-:S05]  /*8910*/  VIADD R2, R7, 0x1 ;  /* 0x0000000107027836 */ /* 0x000fca0000000000 */
[----:B------:R-:W-:-:S04]  /*8920*/  ISETP.NE.AND P1, PT, R2, 0x11, PT ;  /* 0x000000110200780c */ /* 0x000fc80003f25270 */
[----:B------:R-:W-:Y:S02]  /*8930*/  SEL R4, RZ, 0x1, P1 ;  /* 0x00000001ff047807 */ /* 0x000fe40000800000 */
[----:B------:R-:W-:Y:S02]  /*8940*/  SEL R3, R2, RZ, P1 ;  /* 0x000000ff02037207 */ /* 0x000fe40000800000 */
[----:B------:R-:W-:Y:S01]  /*8950*/  LOP3.LUT R4, R9, R4, RZ, 0x3c, !PT ;  /* 0x0000000409047212 */ /* 0x000fe200078e3cff */
[----:B-1----:R-:W-:Y:S06]  /*8960*/  @!P0 BRA `(.L_x_186) ;  /* 0x0000000400bc8947 */ /* 0x002fec0003800000 */
.L_x_210:
[----:B------:R-:W-:Y:S01]  /*8970*/  IMAD R3, R3, 0x8, R0 ;  /* 0x0000000803037824 */ /* 0x000fe200078e0200 */
[----:B------:R-:W-:-:S07]  /*8980*/  SHF.L.U32 R0, R4, 0x1f, RZ ;  /* 0x0000001f04007819 */ /* 0x000fce00000006ff */
.L_x_187:
[----:B--2---:R2:W3:Y:S02]  /*8990*/  SYNCS.PHASECHK.TRANS64.TRYWAIT P0, [R3+URZ], R0 ;  /* 0x00000000030075a7 */ /* 0x0044e4000800017f */
[----:B---3--:R-:W-:Y:S05]  /*89a0*/  @!P0 NANOSLEEP.SYNCS 0x989680 ;  /* 0x009896800000895d */ /* 0x008fea0003900000 */
[----:B------:R-:W3:Y:S02]  /*89b0*/  @!P0 SYNCS.PHASECHK.TRANS64 P0, [R3+URZ], R0 ;  /* 0x00000000030085a7 */ /* 0x000ee4000800007f */
[----:B---3--:R-:W-:Y:S05]  /*89c0*/  @!P0 BRA `(.L_x_187) ;  /* 0xfffffffc00f08947 */ /* 0x008fea000383ffff */
.L_x_169:
[----:B------:R-:W-:Y:S05]  /*89d0*/  BSYNC B0 ;  /* 0x0000000000007941 */ /* 0x000fea0003800000 */
.L_x_168:
[----:B------:R-:W-:Y:S05]  /*89e0*/  EXIT ;  /* 0x000000000000794d */ /* 0x000fea0003800000 */
.L_x_18:
[----:B-1----:R-:W-:-:S04]  /*89f0*/  IMAD.U32 R10, RZ, RZ, UR8 ;  /* 0x00000008ff0a7e24 */ /* 0x002fc8000f8e00ff */
[----:B------:R1:W3:Y:S03]  /*8a00*/  SYNCS.PHASECHK.TRANS64.TRYWAIT P0, [R10+URZ], R13 ;  /* 0x0000000d0a0075a7 */ /* 0x0002e6000800017f */
[----:B---3--:R-:W-:Y:S05]  /*8a10*/  @!P0 NANOSLEEP.SYNCS 0x989680 ;  /* 0x009896800000895d */ /* 0x008fea0003900000 */
[----:B------:R-:W3:Y:S02]  /*8a20*/  @!P0 SYNCS.PHASECHK.TRANS64 P0, [R10+URZ], R13 ;  /* 0x0000000d0a0085a7 */ /* 0x000ee4000800007f */
[----:B---3--:R-:W-:Y:S05]  /*8a30*/  @!P0 BRA `(.L_x_18) ;  /* 0xfffffffc00ec8947 */ /* 0x008fea000383ffff */
[----:B------:R-:W-:Y:S05]  /*8a40*/  BRA `(.L_x_17) ;  /* 0xffffff8800dc7947 */ /* 0x000fea000383ffff */
.L_x_155:
[----:B------:R-:W-:Y:S01]  /*8a50*/  BSSY B1, `(.L_x_188) ;  /* 0x0000006000017945 */ /* 0x000fe20003800000 */
[----:B------:R-:W-:-:S07]  /*8a60*/  IMAD.MOV.U32 R6, RZ, RZ, -0x1 ;  /* 0xffffffffff067424 */ /* 0x000fce00078e00ff */
[----:B------:R-:W-:Y:S05]  /*8a70*/  WARPSYNC.COLLECTIVE R6, `(.L_x_189) ;  /* 0x00000000060c7348 */ /* 0x000fea0003c00000 */
[----:B------:R-:W-:Y:S02]  /*8a80*/  ELECT P1, UR62, PT ;  /* 0x00000000003e782f */ /* 0x000fe40003820000 */
[----:B------:R-:W-:Y:S01]  /*8a90*/  MOV R6, UR62 ;  /* 0x0000003e00067c02 */ /* 0x000fe20008000f00 */
[----:B------:R-:W-:Y:S10]  /*8aa0*/  ENDCOLLECTIVE ;  /* 0x000000000000791b */ /* 0x000ff40003800000 */
.L_x_189:
[----:B------:R-:W-:Y:S05]  /*8ab0*/  BSYNC B1 ;  /* 0x0000000000017941 */ /* 0x000fea0003800000 */
.L_x_188:
[----:B------:R-:W-:Y:S05]  /*8ac0*/  BRA `(.L_x_190) ;  /* 0xffffffe800587947 */ /* 0x000fea000383ffff */
.L_x_158:
[----:B0-----:R0:W1:Y:S02]  /*8ad0*/  SYNCS.PHASECHK.TRANS64.TRYWAIT P1, [R14+URZ+0x88], R9 ;  /* 0x000088090e0075a7 */ /* 0x001064000802017f */
[----:B-1----:R-:W-:Y:S05]  /*8ae0*/  @!P1 NANOSLEEP.SYNCS 0x989680 ;  /* 0x009896800000995d */ /* 0x002fea0003900000 */
[----:B------:R-:W1:Y:S02]  /*8af0*/  @!P1 SYNCS.PHASECHK.TRANS64 P1, [R14+URZ+0x88], R9 ;  /* 0x000088090e0095a7 */ /* 0x000e64000802007f */
[----:B-1----:R-:W-:Y:S05]  /*8b00*/  @!P1 BRA `(.L_x_158) ;  /* 0xfffffffc00f09947 */ /* 0x002fea000383ffff */
[----:B------:R-:W-:Y:S05]  /*8b10*/  BRA `(.L_x_191) ;  /* 0xffffffe800907947 */ /* 0x000fea000383ffff */
.L_x_167:
[----:B------:R-:W-:Y:S01]  /*8b20*/  BSSY B0, `(.L_x_192) ;  /* 0x0000006000007945 */ /* 0x000fe20003800000 */
[----:B------:R-:W-:-:S07]  /*8b30*/  IMAD.MOV.U32 R6, RZ, RZ, -0x1 ;  /* 0xffffffffff067424 */ /* 0x000fce00078e00ff */
[----:B------:R-:W-:Y:S05]  /*8b40*/  WARPSYNC.COLLECTIVE R6, `(.L_x_193) ;  /* 0x00000000060c7348 */ /* 0x000fea0003c00000 */
[----:B------:R-:W-:Y:S02]  /*8b50*/  ELECT P1, UR62, PT ;  /* 0x00000000003e782f */ /* 0x000fe40003820000 */
[----:B------:R-:W-:Y:S01]  /*8b60*/  MOV R6, UR62 ;  /* 0x0000003e00067c02 */ /* 0x000fe20008000f00 */
[----:B------:R-:W-:Y:S10]  /*8b70*/  ENDCOLLECTIVE ;  /* 0x000000000000791b */ /* 0x000ff40003800000 */
.L_x_193:
[----:B------:R-:W-:Y:S05]  /*8b80*/  BSYNC B0 ;  /* 0x0000000000007941 */ /* 0x000fea0003800000 */
.L_x_192:
[----:B------:R-:W-:Y:S01]  /*8b90*/  PLOP3.LUT P0, PT, P1, PT, PT, 0x80, 0x0 ;  /* 0x000000000000781c */ /* 0x000fe20000f0f070 */
[----:B------:R-:W-:-:S12]  /*8ba0*/  BRA `(.L_x_194) ;  /* 0xfffffff400087947 */ /* 0x000fd8000383ffff */
.L_x_171:
[----:B0-----:R0:W1:Y:S02]  /*8bb0*/  SYNCS.PHASECHK.TRANS64.TRYWAIT P0, [R6+URZ], R3 ;  /* 0x00000003060075a7 */ /* 0x001064000800017f */
[----:B-1----:R-:W-:Y:S05]  /*8bc0*/  @!P0 NANOSLEEP.SYNCS 0x989680 ;  /* 0x009896800000895d */ /* 0x002fea0003900000 */
[----:B------:R-:W1:Y:S02]  /*8bd0*/  @!P0 SYNCS.PHASECHK.TRANS64 P0, [R6+URZ], R3 ;  /* 0x00000003060085a7 */ /* 0x000e64000800007f */
[----:B-1----:R-:W-:Y:S05]  /*8be0*/  @!P0 BRA `(.L_x_171) ;  /* 0xfffffffc00f08947 */ /* 0x002fea000383ffff */
[----:B------:R-:W-:Y:S05]  /*8bf0*/  BRA `(.L_x_195) ;  /* 0xfffffff400487947 */ /* 0x000fea000383ffff */
.L_x_172:
[----:B0-----:R0:W1:Y:S02]  /*8c00*/  SYNCS.PHASECHK.TRANS64.TRYWAIT P0, [R7+URZ], R4 ;  /* 0x00000004070075a7 */ /* 0x001064000800017f */
[----:B-1----:R-:W-:Y:S05]  /*8c10*/  @!P0 NANOSLEEP.SYNCS 0x989680 ;  /* 0x009896800000895d */ /* 0x002fea0003900000 */
[----:B------:R-:W1:Y:S02]  /*8c20*/  @!P0 SYNCS.PHASECHK.TRANS64 P0, [R7+URZ], R4 ;  /* 0x00000004070085a7 */ /* 0x000e64000800007f */
[----:B-1----:R-:W-:Y:S05]  /*8c30*/  @!P0 BRA `(.L_x_172) ;  /* 0xfffffffc00f08947 */ /* 0x002fea000383ffff */
[----:B------:R-:W-:Y:S05]  /*8c40*/  BRA `(.L_x_196) ;  /* 0xfffffff400587947 */ /* 0x000fea000383ffff */
.L_x_173:
[----:B0-----:R0:W1:Y:S02]  /*8c50*/  SYNCS.PHASECHK.TRANS64.TRYWAIT P0, [R6+URZ], R5 ;  /* 0x00000005060075a7 */ /* 0x001064000800017f */
[----:B-1----:R-:W-:Y:S05]  /*8c60*/  @!P0 NANOSLEEP.SYNCS 0x989680 ;  /* 0x009896800000895d */ /* 0x002fea0003900000 */
[----:B------:R-:W1:Y:S02]  /*8c70*/  @!P0 SYNCS.PHASECHK.TRANS64 P0, [R6+URZ], R5 ;  /* 0x00000005060085a7 */ /* 0x000e64000800007f */
[----:B-1----:R-:W-:Y:S05]  /*8c80*/  @!P0 BRA `(.L_x_173) ;  /* 0xfffffffc00f08947 */ /* 0x002fea000383ffff */
[----:B------:R-:W-:Y:S05]  /*8c90*/  BRA `(.L_x_197) ;  /* 0xfffffff400687947 */ /* 0x000fea000383ffff */
.L_x_174:
[----:B0-----:R0:W1:Y:S02]  /*8ca0*/  SYNCS.PHASECHK.TRANS64.TRYWAIT P0, [R9+URZ], R4 ;  /* 0x00000004090075a7 */ /* 0x001064000800017f */
[----:B-1----:R-:W-:Y:S05]  /*8cb0*/  @!P0 NANOSLEEP.SYNCS 0x989680 ;  /* 0x009896800000895d */ /* 0x002fea0003900000 */
[----:B------:R-:W1:Y:S02]  /*8cc0*/  @!P0 SYNCS.PHASECHK.TRANS64 P0, [R9+URZ], R4 ;  /* 0x00000004090085a7 */ /* 0x000e64000800007f */
[----:B-1----:R-:W-:Y:S05]  /*8cd0*/  @!P0 BRA `(.L_x_174) ;  /* 0xfffffffc00f08947 */ /* 0x002fea000383ffff */
[----:B------:R-:W-:Y:S05]  /*8ce0*/  BRA `(.L_x_198) ;  /* 0xfffffff400787947 */ /* 0x000fea000383ffff */
.L_x_175:
[----:B0-----:R0:W1:Y:S02]  /*8cf0*/  SYNCS.PHASECHK.TRANS64.TRYWAIT P0, [R6+URZ], R5 ;  /* 0x00000005060075a7 */ /* 0x001064000800017f */
[----:B-1----:R-:W-:Y:S05]  /*8d00*/  @!P0 NANOSLEEP.SYNCS 0x989680 ;  /* 0x009896800000895d */ /* 0x002fea0003900000 */
[----:B------:R-:W1:Y:S02]  /*8d10*/  @!P0 SYNCS.PHASECHK.TRANS64 P0, [R6+URZ], R5 ;  /* 0x00000005060085a7 */ /* 0x000e64000800007f */
[----:B-1----:R-:W-:Y:S05]  /*8d20*/  @!P0 BRA `(.L_x_175) ;  /* 0xfffffffc00f08947 */ /* 0x002fea000383ffff */
[----:B------:R-:W-:Y:S05]  /*8d30*/  BRA `(.L_x_199) ;  /* 0xfffffff400887947 */ /* 0x000fea000383ffff */
.L_x_176:
[----:B0-----:R0:W1:Y:S02]  /*8d40*/  SYNCS.PHASECHK.TRANS64.TRYWAIT P0, [R9+URZ], R4 ;  /* 0x00000004090075a7 */ /* 0x001064000800017f */
[----:B-1----:R-:W-:Y:S05]  /*8d50*/  @!P0 NANOSLEEP.SYNCS 0x989680 ;  /* 0x009896800000895d */ /* 0x002fea0003900000 */
[----:B------:R-:W1:Y:S02]  /*8d60*/  @!P0 SYNCS.PHASECHK.TRANS64 P0, [R9+URZ], R4 ;  /* 0x00000004090085a7 */ /* 0x000e64000800007f */
[----:B-1----:R-:W-:Y:S05]  /*8d70*/  @!P0 BRA `(.L_x_176) ;  /* 0xfffffffc00f08947 */ /* 0x002fea000383ffff */
[----:B------:R-:W-:Y:S05]  /*8d80*/  BRA `(.L_x_200) ;  /* 0xfffffff400987947 */ /* 0x000fea000383ffff */
.L_x_177:
[----:B0-----:R0:W1:Y:S02]  /*8d90*/  SYNCS.PHASECHK.TRANS64.TRYWAIT P0, [R6+URZ], R5 ;  /* 0x00000005060075a7 */ /* 0x001064000800017f */
[----:B-1----:R-:W-:Y:S05]  /*8da0*/  @!P0 NANOSLEEP.SYNCS 0x989680 ;  /* 0x009896800000895d */ /* 0x002fea0003900000 */
[----:B------:R-:W1:Y:S02]  /*8db0*/  @!P0 SYNCS.PHASECHK.TRANS64 P0, [R6+URZ], R5 ;  /* 0x00000005060085a7 */ /* 0x000e64000800007f */
[----:B-1----:R-:W-:Y:S05]  /*8dc0*/  @!P0 BRA `(.L_x_177) ;  /* 0xfffffffc00f08947 */ /* 0x002fea000383ffff */
[----:B------:R-:W-:Y:S05]  /*8dd0*/  BRA `(.L_x_201) ;  /* 0xfffffff400a87947 */ /* 0x000fea000383ffff */
.L_x_178:
[----:B0-----:R0:W1:Y:S02]  /*8de0*/  SYNCS.PHASECHK.TRANS64.TRYWAIT P0, [R9+URZ], R4 ;  /* 0x00000004090075a7 */ /* 0x001064000800017f */
[----:B-1----:R-:W-:Y:S05]  /*8df0*/  @!P0 NANOSLEEP.SYNCS 0x989680 ;  /* 0x009896800000895d */ /* 0x002fea0003900000 */
[----:B------:R-:W1:Y:S02]  /*8e00*/  @!P0 SYNCS.PHASECHK.TRANS64 P0, [R9+URZ], R4 ;  /* 0x00000004090085a7 */ /* 0x000e64000800007f */
[----:B-1----:R-:W-:Y:S05]  /*8e10*/  @!P0 BRA `(.L_x_178) ;  /* 0xfffffffc00f08947 */ /* 0x002fea000383ffff */
[----:B------:R-:W-:Y:S05]  /*8e20*/  BRA `(.L_x_202) ;  /* 0xfffffff400b87947 */ /* 0x000fea000383ffff */
.L_x_179:
[----:B0-----:R0:W1:Y:S02]  /*8e30*/  SYNCS.PHASECHK.TRANS64.TRYWAIT P0, [R6+URZ], R5 ;  /* 0x00000005060075a7 */ /* 0x001064000800017f */
[----:B-1----:R-:W-:Y:S05]  /*8e40*/  @!P0 NANOSLEEP.SYNCS 0x989680 ;  /* 0x009896800000895d */ /* 0x002fea0003900000 */
[----:B------:R-:W1:Y:S02]  /*8e50*/  @!P0 SYNCS.PHASECHK.TRANS64 P0, [R6+URZ], R5 ;  /* 0x00000005060085a7 */ /* 0x000e64000800007f */
[----:B-1----:R-:W-:Y:S05]  /*8e60*/  @!P0 BRA `(.L_x_179) ;  /* 0xfffffffc00f08947 */ /* 0x002fea000383ffff */
[----:B------:R-:W-:Y:S05]  /*8e70*/  BRA `(.L_x_203) ;  /* 0xfffffff400c87947 */ /* 0x000fea000383ffff */
.L_x_180:
[----:B0-----:R0:W1:Y:S02]  /*8e80*/  SYNCS.PHASECHK.TRANS64.TRYWAIT P0, [R9+URZ], R4 ;  /* 0x00000004090075a7 */ /* 0x001064000800017f */
[----:B-1----:R-:W-:Y:S05]  /*8e90*/  @!P0 NANOSLEEP.SYNCS 0x989680 ;  /* 0x009896800000895d */ /* 0x002fea0003900000 */
[----:B------:R-:W1:Y:S02]  /*8ea0*/  @!P0 SYNCS.PHASECHK.TRANS64 P0, [R9+URZ], R4 ;  /* 0x00000004090085a7 */ /* 0x000e64000800007f */
[----:B-1----:R-:W-:Y:S05]  /*8eb0*/  @!P0 BRA `(.L_x_180) ;  /* 0xfffffffc00f08947 */ /* 0x002fea000383ffff */
[----:B------:R-:W-:Y:S05]  /*8ec0*/  BRA `(.L_x_204) ;  /* 0xfffffff400d87947 */ /* 0x000fea000383ffff */
.L_x_181:
[----:B0-----:R0:W1:Y:S02]  /*8ed0*/  SYNCS.PHASECHK.TRANS64.TRYWAIT P0, [R6+URZ], R5 ;  /* 0x00000005060075a7 */ /* 0x001064000800017f */
[----:B-1----:R-:W-:Y:S05]  /*8ee0*/  @!P0 NANOSLEEP.SYNCS 0x989680 ;  /* 0x009896800000895d */ /* 0x002fea0003900000 */
[----:B------:R-:W1:Y:S02]  /*8ef0*/  @!P0 SYNCS.PHASECHK.TRANS64 P0, [R6+URZ], R5 ;  /* 0x00000005060085a7 */ /* 0x000e64000800007f */
[----:B-1----:R-:W-:Y:S05]  /*8f00*/  @!P0 BRA `(.L_x_181) ;  /* 0xfffffffc00f08947 */ /* 0x002fea000383ffff */
[----:B------:R-:W-:Y:S05]  /*8f10*/  BRA `(.L_x_205) ;  /* 0xfffffff400e87947 */ /* 0x000fea000383ffff */
.L_x_182:
[----:B0-----:R0:W1:Y:S02]  /*8f20*/  SYNCS.PHASECHK.TRANS64.TRYWAIT P0, [R9+URZ], R4 ;  /* 0x00000004090075a7 */ /* 0x001064000800017f */
[----:B-1----:R-:W-:Y:S05]  /*8f30*/  @!P0 NANOSLEEP.SYNCS 0x989680 ;  /* 0x009896800000895d */ /* 0x002fea0003900000 */
[----:B------:R-:W1:Y:S02]  /*8f40*/  @!P0 SYNCS.PHASECHK.TRANS64 P0, [R9+URZ], R4 ;  /* 0x00000004090085a7 */ /* 0x000e64000800007f */
[----:B-1----:R-:W-:Y:S05]  /*8f50*/  @!P0 BRA `(.L_x_182) ;  /* 0xfffffffc00f08947 */ /* 0x002fea000383ffff */
[----:B------:R-:W-:Y:S05]  /*8f60*/  BRA `(.L_x_206) ;  /* 0xfffffff400f87947 */ /* 0x000fea000383ffff */
.L_x_183:
[----:B0-----:R0:W1:Y:S02]  /*8f70*/  SYNCS.PHASECHK.TRANS64.TRYWAIT P0, [R6+URZ], R5 ;  /* 0x00000005060075a7 */ /* 0x001064000800017f */
[----:B-1----:R-:W-:Y:S05]  /*8f80*/  @!P0 NANOSLEEP.SYNCS 0x989680 ;  /* 0x009896800000895d */ /* 0x002fea0003900000 */
[----:B------:R-:W1:Y:S02]  /*8f90*/  @!P0 SYNCS.PHASECHK.TRANS64 P0, [R6+URZ], R5 ;  /* 0x00000005060085a7 */ /* 0x000e64000800007f */
[----:B-1----:R-:W-:Y:S05]  /*8fa0*/  @!P0 BRA `(.L_x_183) ;  /* 0xfffffffc00f08947 */ /* 0x002fea000383ffff */
[----:B------:R-:W-:Y:S05]  /*8fb0*/  BRA `(.L_x_207) ;  /* 0xfffffff800087947 */ /* 0x000fea000383ffff */
.L_x_184:
[----:B0-----:R0:W1:Y:S02]  /*8fc0*/  SYNCS.PHASECHK.TRANS64.TRYWAIT P0, [R9+URZ], R4 ;  /* 0x00000004090075a7 */ /* 0x001064000800017f */
[----:B-1----:R-:W-:Y:S05]  /*8fd0*/  @!P0 NANOSLEEP.SYNCS 0x989680 ;  /* 0x009896800000895d */ /* 0x002fea0003900000 */
[----:B------:R-:W1:Y:S02]  /*8fe0*/  @!P0 SYNCS.PHASECHK.TRANS64 P0, [R9+URZ], R4 ;  /* 0x00000004090085a7 */ /* 0x000e64000800007f */
[----:B-1----:R-:W-:Y:S05]  /*8ff0*/  @!P0 BRA `(.L_x_184) ;  /* 0xfffffffc00f08947 */ /* 0x002fea000383ffff */
[----:B------:R-:W-:Y:S05]  /*9000*/  BRA `(.L_x_208) ;  /* 0xfffffff800187947 */ /* 0x000fea000383ffff */
.L_x_185:
[----:B0-----:R0:W1:Y:S02]  /*9010*/  SYNCS.PHASECHK.TRANS64.TRYWAIT P0, [R10+URZ], R5 ;  /* 0x000000050a0075a7 */ /* 0x001064000800017f */
[----:B-1----:R-:W-:Y:S05]  /*9020*/  @!P0 NANOSLEEP.SYNCS 0x989680 ;  /* 0x009896800000895d */ /* 0x002fea0003900000 */
[----:B------:R-:W1:Y:S02]  /*9030*/  @!P0 SYNCS.PHASECHK.TRANS64 P0, [R10+URZ], R5 ;  /* 0x000000050a0085a7 */ /* 0x000e64000800007f */
[----:B-1----:R-:W-:Y:S05]  /*9040*/  @!P0 BRA `(.L_x_185) ;  /* 0xfffffffc00f08947 */ /* 0x002fea000383ffff */
[----:B------:R-:W-:Y:S05]  /*9050*/  BRA `(.L_x_209) ;  /* 0xfffffff800287947 */ /* 0x000fea000383ffff */
.L_x_186:
[----:B-1----:R1:W2:Y:S02]  /*9060*/  SYNCS.PHASECHK.TRANS64.TRYWAIT P0, [R11+URZ], R6 ;  /* 0x000000060b0075a7 */ /* 0x0022a4000800017f */
[----:B--2---:R-:W-:Y:S05]  /*9070*/  @!P0 NANOSLEEP.SYNCS 0x989680 ;  /* 0x009896800000895d */ /* 0x004fea0003900000 */
[----:B------:R-:W2:Y:S02]  /*9080*/  @!P0 SYNCS.PHASECHK.TRANS64 P0, [R11+URZ], R6 ;  /* 0x000000060b0085a7 */ /* 0x000ea4000800007f */
[----:B--2---:R-:W-:Y:S05]  /*9090*/  @!P0 BRA `(.L_x_186) ;  /* 0xfffffffc00f08947 */ /* 0x004fea000383ffff */
[----:B------:R-:W-:Y:S05]  /*90a0*/  BRA `(.L_x_210) ;  /* 0xfffffff800307947 */ /* 0x000fea000383ffff */
.L_x_211:
[----:B------:R-:W-:-:S00]  /*90b0*/  BRA `(.L_x_211) ;  /* 0xfffffffc00fc7947 */ /* 0x000fc0000383ffff */
[----:B------:R-:W-:-:S00]  /*90c0*/  NOP ;  /* 0x0000000000007918 */ /* 0x000fc00000000000 */
        /* <DEDUP_REMOVED lines=11> */
.L_x_212:


//--------------------- .nv.shared._ZN7cutlass13device_kernelINS_4gemm6kernel13GemmUniversalIN4cute5tupleIJiiiiEEENS1_10collective13CollectiveMmaINS1_40MainloopSm90TmaGmmaWarpSpecializedSparseILi17ENS5_IJNS4_1CILi1EEESB_SB_EEENS1_35KernelTmaWarpSpecializedCooperativeEEENS5_IJNSA_ILi128EEESF_NSA_ILi64EEEEEEaNS5_IJNS4_6LayoutINS5_IJiNS5_IJNSA_ILi2EEEiEEEiEEENS5_IJlNS5_IJSB_SJ_EEElEEEEENSI_INS5_IJNS5_IJSG_iEEESP_iEEENS5_IJNS5_IJSG_NSA_ILi4096EEEEEENS5_IJSB_lEEElEEEEEEEEaNS5_IJlSB_lEEENS4_8TiledMMAINS4_8MMA_AtomIJNS4_4SM904GMMA6SPARSE28GMMA_64x128x64_S32S8S8_SS_TNILNS11_9SparseSelE0EEEEEENSI_INS5_IJSJ_SB_SB_EEENS5_IJSB_NSA_ILi0EEES18_EEEEENS5_IJNS4_10UnderscoreES1B_S1B_EEEEENS4_13SM90_TMA_LOADENS4_14ComposedLayoutINS4_7SwizzleILi1ELi4ELi3EEENS4_25smem_sparse_ptr_flag_bitsILi2ELi8EEENSI_INS5_IJNS5_IJSB_NSA_ILi8EEEEEENS5_IJSJ_NSA_ILi32EEEEEEEEENS5_IJNS5_IJS18_SG_EEESM_EEEEEEEvNS4_8identityES1E_NS1F_INS1G_ILi2ELi4ELi3EEENS4_18smem_ptr_flag_bitsILi8EEENSI_INS5_IJS1K_SG_EEENS5_IJSG_SB_EEEEEEEvS1T_EENS_8epilogue10collective6detail29Sm90TmaWarpSpecializedAdapterINS23_15DefaultEpilogueIiNS5_IJSB_llEEES27_NS22_6thread17LinearCombinationIiLi1EiiLNS28_9ScaleType4KindE0ELNS_15FloatRoundStyleE2EiEENS1_15EpilogueDefaultEEEEEvvEEEEvNT_6ParamsE --------------------------
	.section	.nv.shared._ZN7cutlass13device_kernelINS_4gemm6kernel13GemmUniversalIN4cute5tupleIJiiiiEEENS1_10collective13CollectiveMmaINS1_40MainloopSm90TmaGmmaWarpSpecializedSparseILi17ENS5_IJNS4_1CILi1EEESB_SB_EEENS1_35KernelTmaWarpSpecializedCooperativeEEENS5_IJNSA_ILi128EEESF_NSA_ILi64EEEEEEaNS5_IJNS4_6LayoutINS5_IJiNS5_IJNSA_ILi2EEEiEEEiEEENS5_IJlNS5_IJSB_SJ_EEElEEEEENSI_INS5_IJNS5_IJSG_iEEESP_iEEENS5_IJNS5_IJSG_NSA_ILi4096EEEEEENS5_IJSB_lEEElEEEEEEEEaNS5_IJlSB_lEEENS4_8TiledMMAINS4_8MMA_AtomIJNS4_4SM904GMMA6SPARSE28GMMA_64x128x64_S32S8S8_SS_TNILNS11_9SparseSelE0EEEEEENSI_INS5_IJSJ_SB_SB_EEENS5_IJSB_NSA_ILi0EEES18_EEEEENS5_IJNS4_10UnderscoreES1B_S1B_EEEEENS4_13SM90_TMA_LOADENS4_14ComposedLayoutINS4_7SwizzleILi1ELi4ELi3EEENS4_25smem_sparse_ptr_flag_bitsILi2ELi8EEENSI_INS5_IJNS5_IJSB_NSA_ILi8EEEEEENS5_IJSJ_NSA_ILi32EEEEEEEEENS5_IJNS5_IJS18_SG_EEESM_EEEEEEEvNS4_8identityES1E_NS1F_INS1G_ILi2ELi4ELi3EEENS4_18smem_ptr_flag_bitsILi8EEENSI_INS5_IJS1K_SG_EEENS5_IJSG_SB_EEEEEEEvS1T_EENS_8epilogue10collective6detail29Sm90TmaWarpSpecializedAdapterINS23_15DefaultEpilogueIiNS5_IJSB_llEEES27_NS22_6thread17LinearCombinationIiLi1EiiLNS28_9ScaleType4KindE0ELNS_15FloatRoundStyleE2EiEENS1_15EpilogueDefaultEEEEEvvEEEEvNT_6ParamsE,"aw",@nobits
	.sectionflags	@""
	.align	16
	.zero		1024


//--------------------- .nv.shared.reserved.0     --------------------------
	.section	.nv.shared.reserved.0,"aw",@nobits
	.weak		__nv_reservedSMEM_offset_0_alias
	.size		__nv_reservedSMEM_offset_0_alias, 0, 0
	.other		__nv_reservedSMEM_offset_0_alias,@"STO_CUDA_RESERVED_SHARED STV_DEFAULT"
__nv_reservedSMEM_offset_0_alias:
	.zero		0


//--------------------- .nv.global                --------------------------
	.section	.nv.global,"aw",@nobits
.nv.global:
	.type		_ZN39_INTERNAL_3dfd204f_4_k_cu_34547fa0_29824cute1_E,@object
	.size		_ZN39_INTERNAL_3dfd204f_4_k_cu_34547fa0_29824cute1_E,(_ZN39_INTERNAL_3dfd204f_4_k_cu_34547fa0_29824cuda3std3__45__cpo6cbeginE - _ZN39_INTERNAL_3dfd204f_4_k_cu_34547fa0_29824cute1_E)
_ZN39_INTERNAL_3dfd204f_4_k_cu_34547fa0_29824cute1_E:
	.zero		1
	.type		_ZN39_INTERNAL_3dfd204f_4_k_cu_34547fa0_29824cuda3std3__45__cpo6cbeginE,@object
	.size		_ZN39_INTERNAL_3dfd204f_4_k_cu_34547fa0_29824cuda3std3__45__cpo6cbeginE,(_ZN39_INTERNAL_3dfd204f_4_k_cu_34547fa0_29824cuda3std3__48in_placeE - _ZN39_INTERNAL_3dfd204f_4_k_cu_34547fa0_29824cuda3std3__45__cpo6cbeginE)
_ZN39_INTERNAL_3dfd204f_4_k_cu_34547fa0_29824cuda3std3__45__cpo6cbeginE:
	.zero		1
	.type		_ZN39_INTERNAL_3dfd204f_4_k_cu_34547fa0_29824cuda3std3__48in_placeE,@object
	.size		_ZN39_INTERNAL_3dfd204f_4_k_cu_34547fa0_29824cuda3std3__48in_placeE,(_ZN39_INTERNAL_3dfd204f_4_k_cu_34547fa0_29824cuda3std6ranges3__45__cpo9iter_moveE - _ZN39_INTERNAL_3dfd204f_4_k_cu_34547fa0_29824cuda3std3__48in_placeE)
_ZN39_INTERNAL_3dfd204f_4_k_cu_34547fa0_29824cuda3std3__48in_placeE:
	.zero		1
	.type		_ZN39_INTERNAL_3dfd204f_4_k_cu_34547fa0_29824cuda3std6ranges3__45__cpo9iter_moveE,@object
	.size		_ZN39_INTERNAL_3dfd204f_4_k_cu_34547fa0_29824cuda3std6ranges3__45__cpo9iter_moveE,(_ZN39_INTERNAL_3dfd204f_4_k_cu_34547fa0_29824cuda3std3__45__cpo5beginE - _ZN39_INTERNAL_3dfd204f_4_k_cu_34547fa0_29824cuda3std6ranges3__45__cpo9iter_moveE)
_ZN39_INTERNAL_3dfd204f_4_k_cu_34547fa0_29824cuda3std6ranges3__45__cpo9iter_moveE:
	.zero		1
	.type		_ZN39_INTERNAL_3dfd204f_4_k_cu_34547fa0_29824cuda3std3__45__cpo5beginE,@object
	.size		_ZN39_INTERNAL_3dfd204f_4_k_cu_34547fa0_29824cuda3std3__45__cpo5beginE,(_ZN39_INTERNAL_3dfd204f_4_k_cu_34547fa0_29824cuda3std3__441_GLOBAL__N__3dfd204f_4_k_cu_34547fa0_29826ignoreE - _ZN39_INTERNAL_3dfd204f_4_k_cu_34547fa0_29824cuda3std3__45__cpo5beginE)
_ZN39_INTERNAL_3dfd204f_4_k_cu_34547fa0_29824cuda3std3__45__cpo5beginE:
	.zero		1
	.type		_ZN39_INTERNAL_3dfd204f_4_k_cu_34547fa0_29824cuda3std3__441_GLOBAL__N__3dfd204f_4_k_cu_34547fa0_29826ignoreE,@object
	.size		_ZN39_INTERNAL_3dfd204f_4_k_cu_34547fa0_29824cuda3std3__441_GLOBAL__N__3dfd204f_4_k_cu_34547fa0_29826ignoreE,(_ZN39_INTERNAL_3dfd204f_4_k_cu_34547fa0_29824cute7productE - _ZN39_INTERNAL_3dfd204f_4_k_cu_34547fa0_29824cuda3std3__441_GLOBAL__N__3dfd204f_4_k_cu_34547fa0_29826ignoreE)
_ZN39_INTERNAL_3dfd204f_4_k_cu_34547fa0_29824cuda3std3__441_GLOBAL__N__3dfd204f_4_k_cu_34547fa0_29826ignoreE:
	.zero		1
	.type		_ZN39_INTERNAL_3dfd204f_4_k_cu_34547fa0_29824cute7productE,@object
	.size		_ZN39_INTERNAL_3dfd204f_4_k_cu_34547fa0_29824cute7productE,(_ZN39_INTERNAL_3dfd204f_4_k_cu_34547fa0_29824cuda3std3__45__cpo3endE - _ZN39_INTERNAL_3dfd204f_4_k_cu_34547fa0_29824cute7productE)
_ZN39_INTERNAL_3dfd204f_4_k_cu_34547fa0_29824cute7productE:
	.zero		1
	.type		_ZN39_INTERNAL_3dfd204f_4_k_cu_34547fa0_29824cuda3std3__45__cpo3endE,@object
	.size		_ZN39_INTERNAL_3dfd204f_4_k_cu_34547fa0_29824cuda3std3__45__cpo3endE,(_ZN39_INTERNAL_3dfd204f_4_k_cu_34547fa0_29824cuda3std3__419piecewise_constructE - _ZN39_INTERNAL_3dfd204f_4_k_cu_34547fa0_29824cuda3std3__45__cpo3endE)
_ZN39_INTERNAL_3dfd204f_4_k_cu_34547fa0_29824cuda3std3__45__cpo3endE:
	.zero		1
	.type		_ZN39_INTERNAL_3dfd204f_4_k_cu_34547fa0_29824cuda3std3__419piecewise_constructE,@object
	.size		_ZN39_INTERNAL_3dfd204f_4_k_cu_34547fa0_29824cuda3std3__419piecewise_constructE,(_ZN39_INTERNAL_3dfd204f_4_k_cu_34547fa0_29824cuda3std3__45__cpo4cendE - _ZN39_INTERNAL_3dfd204f_4_k_cu_34547fa0_29824cuda3std3__419piecewise_constructE)
_ZN39_INTERNAL_3dfd204f_4_k_cu_34547fa0_29824cuda3std3__419piecewise_constructE:
	.zero		1
	.type		_ZN39_INTERNAL_3dfd204f_4_k_cu_34547fa0_29824cuda3std3__45__cpo4cendE,@object
	.size		_ZN39_INTERNAL_3dfd204f_4_k_cu_34547fa0_29824cuda3std3__45__cpo4cendE,(_ZN39_INTERNAL_3dfd204f_4_k_cu_34547fa0_29824cuda3std6ranges3__45__cpo4swapE - _ZN39_INTERNAL_3dfd204f_4_k_cu_34547fa0_29824cuda3std3__45__cpo4cendE)
_ZN39_INTERNAL_3dfd204f_4_k_cu_34547fa0_29824cuda3std3__45__cpo4cendE:
	.zero		1
	.type		_ZN39_INTERNAL_3dfd204f_4_k_cu_34547fa0_29824cuda3std6ranges3__45__cpo4swapE,@object
	.size		_ZN39_INTERNAL_3dfd204f_4_k_cu_34547fa0_29824cuda3std6ranges3__45__cpo4swapE,(.L_7 - _ZN39_INTERNAL_3dfd204f_4_k_cu_34547fa0_29824cuda3std6ranges3__45__cpo4swapE)
_ZN39_INTERNAL_3dfd204f_4_k_cu_34547fa0_29824cuda3std6ranges3__45__cpo4swapE:
	.zero		1
.L_7:


//--------------------- .nv.constant0._ZN7cutlass13device_kernelINS_4gemm6kernel13GemmUniversalIN4cute5tupleIJiiiiEEENS1_10collective13CollectiveMmaINS1_40MainloopSm90TmaGmmaWarpSpecializedSparseILi17ENS5_IJNS4_1CILi1EEESB_SB_EEENS1_35KernelTmaWarpSpecializedCooperativeEEENS5_IJNSA_ILi128EEESF_NSA_ILi64EEEEEEaNS5_IJNS4_6LayoutINS5_IJiNS5_IJNSA_ILi2EEEiEEEiEEENS5_IJlNS5_IJSB_SJ_EEElEEEEENSI_INS5_IJNS5_IJSG_iEEESP_iEEENS5_IJNS5_IJSG_NSA_ILi4096EEEEEENS5_IJSB_lEEElEEEEEEEEaNS5_IJlSB_lEEENS4_8TiledMMAINS4_8MMA_AtomIJNS4_4SM904GMMA6SPARSE28GMMA_64x128x64_S32S8S8_SS_TNILNS11_9SparseSelE0EEEEEENSI_INS5_IJSJ_SB_SB_EEENS5_IJSB_NSA_ILi0EEES18_EEEEENS5_IJNS4_10UnderscoreES1B_S1B_EEEEENS4_13SM90_TMA_LOADENS4_14ComposedLayoutINS4_7SwizzleILi1ELi4ELi3EEENS4_25smem_sparse_ptr_flag_bitsILi2ELi8EEENSI_INS5_IJNS5_IJSB_NSA_ILi8EEEEEENS5_IJSJ_NSA_ILi32EEEEEEEEENS5_IJNS5_IJS18_SG_EEESM_EEEEEEEvNS4_8identityES1E_NS1F_INS1G_ILi2ELi4ELi3EEENS4_18smem_ptr_flag_bitsILi8EEENSI_INS5_IJS1K_SG_EEENS5_IJSG_SB_EEEEEEEvS1T_EENS_8epilogue10collective6detail29Sm90TmaWarpSpecializedAdapterINS23_15DefaultEpilogueIiNS5_IJSB_llEEES27_NS22_6thread17LinearCombinationIiLi1EiiLNS28_9ScaleType4KindE0ELNS_15FloatRoundStyleE2EiEENS1_15EpilogueDefaultEEEEEvvEEEEvNT_6ParamsE --------------------------
	.section	.nv.constant0._ZN7cutlass13device_kernelINS_4gemm6kernel13GemmUniversalIN4cute5tupleIJiiiiEEENS1_10collective13CollectiveMmaINS1_40MainloopSm90TmaGmmaWarpSpecializedSparseILi17ENS5_IJNS4_1CILi1EEESB_SB_EEENS1_35KernelTmaWarpSpecializedCooperativeEEENS5_IJNSA_ILi128EEESF_NSA_ILi64EEEEEEaNS5_IJNS4_6LayoutINS5_IJiNS5_IJNSA_ILi2EEEiEEEiEEENS5_IJlNS5_IJSB_SJ_EEElEEEEENSI_INS5_IJNS5_IJSG_iEEESP_iEEENS5_IJNS5_IJSG_NSA_ILi4096EEEEEENS5_IJSB_lEEElEEEEEEEEaNS5_IJlSB_lEEENS4_8TiledMMAINS4_8MMA_AtomIJNS4_4SM904GMMA6SPARSE28GMMA_64x128x64_S32S8S8_SS_TNILNS11_9SparseSelE0EEEEEENSI_INS5_IJSJ_SB_SB_EEENS5_IJSB_NSA_ILi0EEES18_EEEEENS5_IJNS4_10UnderscoreES1B_S1B_EEEEENS4_13SM90_TMA_LOADENS4_14ComposedLayoutINS4_7SwizzleILi1ELi4ELi3EEENS4_25smem_sparse_ptr_flag_bitsILi2ELi8EEENSI_INS5_IJNS5_IJSB_NSA_ILi8EEEEEENS5_IJSJ_NSA_ILi32EEEEEEEEENS5_IJNS5_IJS18_SG_EEESM_EEEEEEEvNS4_8identityES1E_NS1F_INS1G_ILi2ELi4ELi3EEENS4_18smem_ptr_flag_bitsILi8EEENSI_INS5_IJS1K_SG_EEENS5_IJSG_SB_EEEEEEEvS1T_EENS_8epilogue10collective6detail29Sm90TmaWarpSpecializedAdapterINS23_15DefaultEpilogueIiNS5_IJSB_llEEES27_NS22_6thread17LinearCombinationIiLi1EiiLNS28_9ScaleType4KindE0ELNS_15FloatRoundStyleE2EiEENS1_15EpilogueDefaultEEEEEvvEEEEvNT_6ParamsE,"a",@progbits
	.sectionflags	@""
	.align	4
.nv.constant0._ZN7cutlass13device_kernelINS_4gemm6kernel13GemmUniversalIN4cute5tupleIJiiiiEEENS1_10collective13CollectiveMmaINS1_40MainloopSm90TmaGmmaWarpSpecializedSparseILi17ENS5_IJNS4_1CILi1EEESB_SB_EEENS1_35KernelTmaWarpSpecializedCooperativeEEENS5_IJNSA_ILi128EEESF_NSA_ILi64EEEEEEaNS5_IJNS4_6LayoutINS5_IJiNS5_IJNSA_ILi2EEEiEEEiEEENS5_IJlNS5_IJSB_SJ_EEElEEEEENSI_INS5_IJNS5_IJSG_iEEESP_iEEENS5_IJNS5_IJSG_NSA_ILi4096EEEEEENS5_IJSB_lEEElEEEEEEEEaNS5_IJlSB_lEEENS4_8TiledMMAINS4_8MMA_AtomIJNS4_4SM904GMMA6SPARSE28GMMA_64x128x64_S32S8S8_SS_TNILNS11_9SparseSelE0EEEEEENSI_INS5_IJSJ_SB_SB_EEENS5_IJSB_NSA_ILi0EEES18_EEEEENS5_IJNS4_10UnderscoreES1B_S1B_EEEEENS4_13SM90_TMA_LOADENS4_14ComposedLayoutINS4_7SwizzleILi1ELi4ELi3EEENS4_25smem_sparse_ptr_flag_bitsILi2ELi8EEENSI_INS5_IJNS5_IJSB_NSA_ILi8EEEEEENS5_IJSJ_NSA_ILi32EEEEEEEEENS5_IJNS5_IJS18_SG_EEESM_EEEEEEEvNS4_8identityES1E_NS1F_INS1G_ILi2ELi4ELi3EEENS4_18smem_ptr_flag_bitsILi8EEENSI_INS5_IJS1K_SG_EEENS5_IJSG_SB_EEEEEEEvS1T_EENS_8epilogue10collective6detail29Sm90TmaWarpSpecializedAdapterINS23_15DefaultEpilogueIiNS5_IJSB_llEEES27_NS22_6thread17LinearCombinationIiLi1EiiLNS28_9ScaleType4KindE0ELNS_15FloatRoundStyleE2EiEENS1_15EpilogueDefaultEEEEEvvEEEEvNT_6ParamsE:
	.zero		1920


//--------------------- SYMBOLS --------------------------

	.type		.nv.reservedSmem.offset0,@object
	.size		.nv.reservedSmem.offset0,0x4
